// auto-generated by cutlass_sweep.gemm — config: {"arch": "sm_90", "cluster_m": 1, "cluster_n": 2, "dtype": "e4m3", "stages": 5, "tile_k": 128, "tile_m": 256, "tile_n": 128}
#include "cutlass/cutlass.h"
#include "cutlass/gemm/collective/collective_builder.hpp"
#include "cutlass/gemm/device/gemm_universal_adapter.h"
#include "cutlass/gemm/kernel/gemm_universal.hpp"
#include "cutlass/epilogue/collective/collective_builder.hpp"

using ElemA = cutlass::float_e4m3_t;
using ElemB = cutlass::float_e4m3_t;
using ElemCD = cutlass::float_e4m3_t;
using Acc  = float;
using TileShape    = cute::Shape<cute::_256, cute::_128, cute::_128>;
using ClusterShape = cute::Shape<cute::_1, cute::_2, cute::_1>;

using CollectiveEpilogue = typename cutlass::epilogue::collective::CollectiveBuilder<
    cutlass::arch::Sm90, cutlass::arch::OpClassTensorOp,
    TileShape, ClusterShape,
    cutlass::epilogue::collective::EpilogueTileAuto,
    Acc, Acc,
    ElemCD, cutlass::layout::RowMajor, 128 / cutlass::sizeof_bits<ElemCD>::value,
    ElemCD, cutlass::layout::RowMajor, 128 / cutlass::sizeof_bits<ElemCD>::value,
    cutlass::epilogue::collective::EpilogueScheduleAuto
  >::CollectiveOp;

using CollectiveMainloop = typename cutlass::gemm::collective::CollectiveBuilder<
    cutlass::arch::Sm90, cutlass::arch::OpClassTensorOp,
    ElemA, cutlass::layout::RowMajor, 128 / cutlass::sizeof_bits<ElemA>::value,
    ElemB, cutlass::layout::ColumnMajor, 128 / cutlass::sizeof_bits<ElemB>::value,
    Acc,
    TileShape, ClusterShape,
    cutlass::gemm::collective::StageCount<5>,
    cutlass::gemm::collective::KernelScheduleAuto
  >::CollectiveOp;

using GemmKernel = cutlass::gemm::kernel::GemmUniversal<
    cute::Shape<int,int,int,int>,
    CollectiveMainloop,
    CollectiveEpilogue
>;
using Gemm = cutlass::gemm::device::GemmUniversalAdapter<GemmKernel>;

// Force the device kernel symbol into the cubin without needing a host main.
auto* _anchor = &cutlass::device_kernel<GemmKernel>;


// ===== COMPILED SASS (sm_90a) =====

	.target	sm_90a

	.elftype	@"ET_EXEC"


//--------------------- .note.nv.tkinfo           --------------------------
	.section	.note.nv.tkinfo,"",@"SHT_NOTE"
	.sectionflags	@"SHF_NOTE_NV_TKINFO"
	.tkinfo
        /*0018*/ 	.word	0x00000002
        /*0030*/ 	.string	""
        /*0030*/ 	.string	"ptxas"
        /*0030*/ 	.string	"Cuda compilation tools, release 13.0, V13.0.88"
        /*0030*/ 	.string	"Build cuda_13.0.r13.0/compiler.36424714_0"
        /*0030*/ 	.string	"-arch sm_90a -m 64 "



//--------------------- .note.nv.cuinfo           --------------------------
	.section	.note.nv.cuinfo,"",@"SHT_NOTE"
	.sectionflags	@"SHF_NOTE_NV_CUINFO"
        /*0018*/ 	.short	0x0002
        /*001a*/ 	.short	0x005a
        /*001c*/ 	.short	0x0082
	.zero		2


//--------------------- .nv.info                  --------------------------
	.section	.nv.info,"",@"SHT_CUDA_INFO"
	.align	4


	//----- nvinfo : EIATTR_REGCOUNT
	.align		4
        /*0000*/ 	.byte	0x04, 0x2f
        /*0002*/ 	.short	(.L_12 - .L_11)
	.align		4
.L_11:
        /*0004*/ 	.word	index@(_ZN7cutlass13device_kernelINS_4gemm6kernel13GemmUniversalIN4cute5tupleIJiiiiEEENS1_10collective13CollectiveMmaINS1_37MainloopSm90TmaGmmaWarpSpecializedFP8ILi5ENS5_IJNS4_1CILi1EEENSA_ILi2EEESB_EEENS1_35KernelTmaWarpSpecializedCooperativeEEENS5_IJNSA_ILi256EEENSA_ILi128EEESH_EEENS_12float_e4m3_tENS5_IJlSB_lEEESJ_SK_NS4_8TiledMMAINS4_8MMA_AtomIJNS4_4SM904GMMA31MMA_64x128x32_F32E4M3E4M3_SS_TNILNSO_7ScaleInE1ELSQ_1EEEEEENS4_6LayoutINS5_IJSC_SB_SB_EEENS5_IJSB_NSA_ILi0EEESV_EEEEENS5_IJNS4_10UnderscoreESY_SY_EEEEENS4_23SM90_TMA_LOAD_MULTICASTENS4_14ComposedLayoutINS4_7SwizzleILi3ELi4ELi3EEENS4_18smem_ptr_flag_bitsILi8EEENST_INS5_IJNSA_ILi8EEESH_EEENS5_IJSH_SB_EEEEEEEvNS4_8identityENS4_13SM90_TMA_LOADES1B_vS1C_EENS_8epilogue10collective6detail29Sm90TmaWarpSpecializedAdapterINS1G_15DefaultEpilogueISJ_SK_SK_NS1F_6thread17LinearCombinationISJ_Li1EffLNS1K_9ScaleType4KindE0ELNS_15FloatRoundStyleE2ESJ_EENS1_15EpilogueDefaultEEEEEvvEEEEvNT_6ParamsE)
        /*0008*/ 	.word	0x000000a8


	//----- nvinfo : EIATTR_FRAME_SIZE
	.align		4
.L_12:
        /*000c*/ 	.byte	0x04, 0x11
        /*000e*/ 	.short	(.L_14 - .L_13)
	.align		4
.L_13:
        /*0010*/ 	.word	index@(_ZN7cutlass13device_kernelINS_4gemm6kernel13GemmUniversalIN4cute5tupleIJiiiiEEENS1_10collective13CollectiveMmaINS1_37MainloopSm90TmaGmmaWarpSpecializedFP8ILi5ENS5_IJNS4_1CILi1EEENSA_ILi2EEESB_EEENS1_35KernelTmaWarpSpecializedCooperativeEEENS5_IJNSA_ILi256EEENSA_ILi128EEESH_EEENS_12float_e4m3_tENS5_IJlSB_lEEESJ_SK_NS4_8TiledMMAINS4_8MMA_AtomIJNS4_4SM904GMMA31MMA_64x128x32_F32E4M3E4M3_SS_TNILNSO_7ScaleInE1ELSQ_1EEEEEENS4_6LayoutINS5_IJSC_SB_SB_EEENS5_IJSB_NSA_ILi0EEESV_EEEEENS5_IJNS4_10UnderscoreESY_SY_EEEEENS4_23SM90_TMA_LOAD_MULTICASTENS4_14ComposedLayoutINS4_7SwizzleILi3ELi4ELi3EEENS4_18smem_ptr_flag_bitsILi8EEENST_INS5_IJNSA_ILi8EEESH_EEENS5_IJSH_SB_EEEEEEEvNS4_8identityENS4_13SM90_TMA_LOADES1B_vS1C_EENS_8epilogue10collective6detail29Sm90TmaWarpSpecializedAdapterINS1G_15DefaultEpilogueISJ_SK_SK_NS1F_6thread17LinearCombinationISJ_Li1EffLNS1K_9ScaleType4KindE0ELNS_15FloatRoundStyleE2ESJ_EENS1_15EpilogueDefaultEEEEEvvEEEEvNT_6ParamsE)
        /*0014*/ 	.word	0x000000f8


	//----- nvinfo : EIATTR_MIN_STACK_SIZE
	.align		4
.L_14:
        /*0018*/ 	.byte	0x04, 0x12
        /*001a*/ 	.short	(.L_16 - .L_15)
	.align		4
.L_15:
        /*001c*/ 	.word	index@(_ZN7cutlass13device_kernelINS_4gemm6kernel13GemmUniversalIN4cute5tupleIJiiiiEEENS1_10collective13CollectiveMmaINS1_37MainloopSm90TmaGmmaWarpSpecializedFP8ILi5ENS5_IJNS4_1CILi1EEENSA_ILi2EEESB_EEENS1_35KernelTmaWarpSpecializedCooperativeEEENS5_IJNSA_ILi256EEENSA_ILi128EEESH_EEENS_12float_e4m3_tENS5_IJlSB_lEEESJ_SK_NS4_8TiledMMAINS4_8MMA_AtomIJNS4_4SM904GMMA31MMA_64x128x32_F32E4M3E4M3_SS_TNILNSO_7ScaleInE1ELSQ_1EEEEEENS4_6LayoutINS5_IJSC_SB_SB_EEENS5_IJSB_NSA_ILi0EEESV_EEEEENS5_IJNS4_10UnderscoreESY_SY_EEEEENS4_23SM90_TMA_LOAD_MULTICASTENS4_14ComposedLayoutINS4_7SwizzleILi3ELi4ELi3EEENS4_18smem_ptr_flag_bitsILi8EEENST_INS5_IJNSA_ILi8EEESH_EEENS5_IJSH_SB_EEEEEEEvNS4_8identityENS4_13SM90_TMA_LOADES1B_vS1C_EENS_8epilogue10collective6detail29Sm90TmaWarpSpecializedAdapterINS1G_15DefaultEpilogueISJ_SK_SK_NS1F_6thread17LinearCombinationISJ_Li1EffLNS1K_9ScaleType4KindE0ELNS_15FloatRoundStyleE2ESJ_EENS1_15EpilogueDefaultEEEEEvvEEEEvNT_6ParamsE)
        /*0020*/ 	.word	0x000000f8
.L_16:


//--------------------- .nv.compat                --------------------------
	.section	.nv.compat,"",@"SHT_CUDA_COMPAT_INFO"
	.align	4
        /*0000*/ 	.byte	0x02, 0x09, 0x01, 0x00, 0x02, 0x02, 0x04, 0x00, 0x02, 0x05, 0x05, 0x00, 0x03, 0x07, 0x01, 0x01
        /*0010*/ 	.byte	0x02, 0x03, 0x01, 0x00, 0x02, 0x06, 0x01, 0x00, 0x04, 0x0b, 0x08, 0x00, 0x00, 0x00, 0x00, 0x00
        /*0020*/ 	.byte	0x00, 0x00, 0x00, 0x00


//--------------------- .nv.info._ZN7cutlass13device_kernelINS_4gemm6kernel13GemmUniversalIN4cute5tupleIJiiiiEEENS1_10collective13CollectiveMmaINS1_37MainloopSm90TmaGmmaWarpSpecializedFP8ILi5ENS5_IJNS4_1CILi1EEENSA_ILi2EEESB_EEENS1_35KernelTmaWarpSpecializedCooperativeEEENS5_IJNSA_ILi256EEENSA_ILi128EEESH_EEENS_12float_e4m3_tENS5_IJlSB_lEEESJ_SK_NS4_8TiledMMAINS4_8MMA_AtomIJNS4_4SM904GMMA31MMA_64x128x32_F32E4M3E4M3_SS_TNILNSO_7ScaleInE1ELSQ_1EEEEEENS4_6LayoutINS5_IJSC_SB_SB_EEENS5_IJSB_NSA_ILi0EEESV_EEEEENS5_IJNS4_10UnderscoreESY_SY_EEEEENS4_23SM90_TMA_LOAD_MULTICASTENS4_14ComposedLayoutINS4_7SwizzleILi3ELi4ELi3EEENS4_18smem_ptr_flag_bitsILi8EEENST_INS5_IJNSA_ILi8EEESH_EEENS5_IJSH_SB_EEEEEEEvNS4_8identityENS4_13SM90_TMA_LOADES1B_vS1C_EENS_8epilogue10collective6detail29Sm90TmaWarpSpecializedAdapterINS1G_15DefaultEpilogueISJ_SK_SK_NS1F_6thread17LinearCombinationISJ_Li1EffLNS1K_9ScaleType4KindE0ELNS_15FloatRoundStyleE2ESJ_EENS1_15EpilogueDefaultEEEEEvvEEEEvNT_6ParamsE --------------------------
	.section	.nv.info._ZN7cutlass13device_kernelINS_4gemm6kernel13GemmUniversalIN4cute5tupleIJiiiiEEENS1_10collective13CollectiveMmaINS1_37MainloopSm90TmaGmmaWarpSpecializedFP8ILi5ENS5_IJNS4_1CILi1EEENSA_ILi2EEESB_EEENS1_35KernelTmaWarpSpecializedCooperativeEEENS5_IJNSA_ILi256EEENSA_ILi128EEESH_EEENS_12float_e4m3_tENS5_IJlSB_lEEESJ_SK_NS4_8TiledMMAINS4_8MMA_AtomIJNS4_4SM904GMMA31MMA_64x128x32_F32E4M3E4M3_SS_TNILNSO_7ScaleInE1ELSQ_1EEEEEENS4_6LayoutINS5_IJSC_SB_SB_EEENS5_IJSB_NSA_ILi0EEESV_EEEEENS5_IJNS4_10UnderscoreESY_SY_EEEEENS4_23SM90_TMA_LOAD_MULTICASTENS4_14ComposedLayoutINS4_7SwizzleILi3ELi4ELi3EEENS4_18smem_ptr_flag_bitsILi8EEENST_INS5_IJNSA_ILi8EEESH_EEENS5_IJSH_SB_EEEEEEEvNS4_8identityENS4_13SM90_TMA_LOADES1B_vS1C_EENS_8epilogue10collective6detail29Sm90TmaWarpSpecializedAdapterINS1G_15DefaultEpilogueISJ_SK_SK_NS1F_6thread17LinearCombinationISJ_Li1EffLNS1K_9ScaleType4KindE0ELNS_15FloatRoundStyleE2ESJ_EENS1_15EpilogueDefaultEEEEEvvEEEEvNT_6ParamsE,"",@"SHT_CUDA_INFO"
	.sectionflags	@""
	.align	4


	//----- nvinfo : EIATTR_CUDA_API_VERSION
	.align		4
        /*0000*/ 	.byte	0x04, 0x37
        /*0002*/ 	.short	(.L_18 - .L_17)
.L_17:
        /*0004*/ 	.word	0x00000082


	//----- nvinfo : EIATTR_KPARAM_INFO
	.align		4
.L_18:
        /*0008*/ 	.byte	0x04, 0x17
        /*000a*/ 	.short	(.L_20 - .L_19)
.L_19:
        /*000c*/ 	.word	0x00000000
        /*0010*/ 	.short	0x0000
        /*0012*/ 	.short	0x0070
        /*0014*/ 	.byte	0x00, 0xf0, 0x01, 0x10


	//----- nvinfo : EIATTR_SPARSE_MMA_MASK
	.align		4
.L_20:
        /*0018*/ 	.byte	0x03, 0x50
        /*001a*/ 	.short	0x0000


	//----- nvinfo : EIATTR_MAXREG_COUNT
	.align		4
        /*001c*/ 	.byte	0x03, 0x1b
        /*001e*/ 	.short	0x00a8


	//----- nvinfo : EIATTR_NUM_BARRIERS
	.align		4
        /*0020*/ 	.byte	0x02, 0x4c
        /*0022*/ 	.byte	0x01
	.zero		1


	//----- nvinfo : EIATTR_ANNOTATIONS
	.align		4
        /*0024*/ 	.byte	0x04, 0x55
        /*0026*/ 	.short	(.L_22 - .L_21)


	//   ....[0]....
.L_21:
        /*0028*/ 	.word	0x00000001
        /*002c*/ 	.byte	0x90, 0x06, 0x00, 0x00, 0x01, 0x00, 0x00, 0x00, 0xc0, 0x08, 0x00, 0x00, 0x01, 0x00, 0x00, 0x00
        /* <DEDUP_REMOVED lines=188> */
        /*0bfc*/ 	.byte	0x90, 0x06, 0x01, 0x00, 0x01, 0x00, 0x00, 0x00, 0xe0, 0x06, 0x01, 0x00


	//----- nvinfo : EIATTR_MERCURY_ISA_VERSION
	.align		4
.L_22:
        /*0c08*/ 	.byte	0x03, 0x5f
        /*0c0a*/ 	.short	0x0101


	//----- nvinfo : EIATTR_INT_WARP_WIDE_INSTR_OFFSETS
	.align		4
        /*0c0c*/ 	.byte	0x04, 0x31
        /*0c0e*/ 	.short	(.L_24 - .L_23)


	//   ....[0]....
.L_23:
        /*0c10*/ 	.word	0x00000550


	//   ....[1]....
        /*0c14*/ 	.word	0x00000570


	//   ....[2]....
        /*0c18*/ 	.word	0x000006c0


	//----- nvinfo : EIATTR_COOP_GROUP_MASK_REGIDS
	.align		4
.L_24:
        /*0c1c*/ 	.byte	0x04, 0x29
        /*0c1e*/ 	.short	(.L_26 - .L_25)


	//   ....[0]....
.L_25:
        /*0c20*/ 	.word	0xffffffff


	//   ....[1]....
        /*0c24*/ 	.word	0xffffffff


	//   ....[2]....
        /*0c28*/ 	.word	0xffffffff


	//   ....[3]....
        /*0c2c*/ 	.word	0xffffffff


	//   ....[4]....
        /*0c30*/ 	.word	0xffffffff


	//   ....[5]....
        /*0c34*/ 	.word	0xffffffff


	//----- nvinfo : EIATTR_COOP_GROUP_INSTR_OFFSETS
	.align		4
.L_26:
        /*0c38*/ 	.byte	0x04, 0x28
        /*0c3a*/ 	.short	(.L_28 - .L_27)


	//   ....[0]....
.L_27:
        /*0c3c*/ 	.word	0x00000070


	//   ....[1]....
        /*0c40*/ 	.word	0x00000080


	//   ....[2]....
        /*0c44*/ 	.word	0x000001a0


	//   ....[3]....
        /*0c48*/ 	.word	0x000003e0


	//   ....[4]....
        /*0c4c*/ 	.word	0x000007d0


	//   ....[5]....
        /*0c50*/ 	.word	0x00001550


	//----- nvinfo : EIATTR_REG_RECONFIG
	.align		4
.L_28:
        /*0c54*/ 	.byte	0x01, 0x54
	.zero		2


	//----- nvinfo : EIATTR_MBARRIER_INSTR_OFFSETS
	.align		4
        /*0c58*/ 	.byte	0x04, 0x39
        /*0c5a*/ 	.short	(.L_30 - .L_29)


	//   ....[0]....
.L_29:
        /*0c5c*/ 	.word	0x00000320
        /*0c60*/ 	.word	0x000000ff
        /*0c64*/ 	.word	0x00000000
        /*0c68*/ 	.short	0x0100
        /*0c6a*/ 	.byte	0x09
	.zero		1


	//   ....[1]....
        /*0c6c*/ 	.word	0x00000330
        /*0c70*/ 	.word	0x000000ff
        /*0c74*/ 	.word	0x00000028
        /*0c78*/ 	.short	0x0100
        /*0c7a*/ 	.byte	0x09
	.zero		1


	//   ....[2]....
        /*0c7c*/ 	.word	0x00000340
        /*0c80*/ 	.word	0x000000ff
        /*0c84*/ 	.word	0x00000008
        /*0c88*/ 	.short	0x0100
        /*0c8a*/ 	.byte	0x09
	.zero		1


	//   ....[3]....
        /*0c8c*/ 	.word	0x00000350
        /*0c90*/ 	.word	0x000000ff
        /*0c94*/ 	.word	0x00000030
        /*0c98*/ 	.short	0x0100
        /*0c9a*/ 	.byte	0x09
	.zero		1


	//   ....[4]....
        /*0c9c*/ 	.word	0x00000360
        /*0ca0*/ 	.word	0x000000ff
        /*0ca4*/ 	.word	0x00000010
        /*0ca8*/ 	.short	0x0100
        /*0caa*/ 	.byte	0x09
	.zero		1


	//   ....[5]....
        /*0cac*/ 	.word	0x00000370
        /*0cb0*/ 	.word	0x000000ff
        /*0cb4*/ 	.word	0x00000038
        /*0cb8*/ 	.short	0x0100
        /*0cba*/ 	.byte	0x09
	.zero		1


	//   ....[6]....
        /*0cbc*/ 	.word	0x00000380
        /*0cc0*/ 	.word	0x000000ff
        /*0cc4*/ 	.word	0x00000018
        /*0cc8*/ 	.short	0x0100
        /*0cca*/ 	.byte	0x09
	.zero		1


	//   ....[7]....
        /*0ccc*/ 	.word	0x00000390
        /*0cd0*/ 	.word	0x000000ff
        /*0cd4*/ 	.word	0x00000040
        /*0cd8*/ 	.short	0x0100
        /*0cda*/ 	.byte	0x09
	.zero		1


	//   ....[8]....
        /*0cdc*/ 	.word	0x000003a0
        /*0ce0*/ 	.word	0x000000ff
        /*0ce4*/ 	.word	0x00000020
        /*0ce8*/ 	.short	0x0100
        /*0cea*/ 	.byte	0x09
	.zero		1


	//   ....[9]....
        /*0cec*/ 	.word	0x000003b0
        /*0cf0*/ 	.word	0x000000ff
        /*0cf4*/ 	.word	0x00000048
        /*0cf8*/ 	.short	0x0100
        /*0cfa*/ 	.byte	0x09
	.zero		1


	//   ....[10]....
        /*0cfc*/ 	.word	0x00000750
        /*0d00*/ 	.word	0x000000ff
        /*0d04*/ 	.word	0x00000060
        /*0d08*/ 	.short	0x0100
        /*0d0a*/ 	.byte	0x06
	.zero		1


	//   ....[11]....
        /*0d0c*/ 	.word	0x00000780
        /*0d10*/ 	.word	0x000000ff
        /*0d14*/ 	.word	0x00000068
        /*0d18*/ 	.short	0x0100
        /*0d1a*/ 	.byte	0x06
	.zero		1


	//   ....[12]....
        /*0d1c*/ 	.word	0x00001d50
        /*0d20*/ 	.word	0x000000ff
        /*0d24*/ 	.word	0x00000000
        /*0d28*/ 	.short	0x010a
        /*0d2a*/ 	.byte	0x06
	.zero		1


	//   ....[13]....
        /*0d2c*/ 	.word	0x00001d90
        /*0d30*/ 	.word	0x000000ff
        /*0d34*/ 	.word	0x00000000
        /*0d38*/ 	.short	0x010a
        /*0d3a*/ 	.byte	0x06
	.zero		1


	//   ....[14]....
        /*0d3c*/ 	.word	0x00003100
        /*0d40*/ 	.word	0x000000ff
        /*0d44*/ 	.word	0x00000000
        /*0d48*/ 	.short	0x010a
        /*0d4a*/ 	.byte	0x10
	.zero		1


	//   ....[15]....
        /*0d4c*/ 	.word	0x00003140
        /*0d50*/ 	.word	0x000000ff
        /*0d54*/ 	.word	0x00000000
        /*0d58*/ 	.short	0x010a
        /*0d5a*/ 	.byte	0x10
	.zero		1


	//   ....[16]....
        /*0d5c*/ 	.word	0x000042e0
        /*0d60*/ 	.word	0x000000e5
        /*0d64*/ 	.word	0x00000000
        /*0d68*/ 	.short	0x0101
        /*0d6a*/ 	.byte	0x3f
	.zero		1


	//   ....[17]....
        /*0d6c*/ 	.word	0x000054b0
        /*0d70*/ 	.word	0x00000018
        /*0d74*/ 	.word	0x00000000
        /*0d78*/ 	.short	0x0101
        /*0d7a*/ 	.byte	0x3f
	.zero		1


	//   ....[18]....
        /*0d7c*/ 	.word	0x0000f840
        /*0d80*/ 	.word	0x0000000d
        /*0d84*/ 	.word	0x00000028
        /*0d88*/ 	.short	0x010a
        /*0d8a*/ 	.byte	0x3f
	.zero		1


	//   ....[19]....
        /*0d8c*/ 	.word	0x0000fc10
        /*0d90*/ 	.word	0x00000005
        /*0d94*/ 	.word	0x00000068
        /*0d98*/ 	.short	0x0101
        /*0d9a*/ 	.byte	0x3f
	.zero		1


	//   ....[20]....
        /*0d9c*/ 	.word	0x000103a0
        /*0da0*/ 	.word	0x00000005
        /*0da4*/ 	.word	0x00000000
        /*0da8*/ 	.short	0x010a
        /*0daa*/ 	.byte	0x3f
	.zero		1


	//   ....[21]....
        /*0dac*/ 	.word	0x00010420
        /*0db0*/ 	.word	0x00000007
        /*0db4*/ 	.word	0x00000000
        /*0db8*/ 	.short	0x010a
        /*0dba*/ 	.byte	0x3f
	.zero		1


	//   ....[22]....
        /*0dbc*/ 	.word	0x000104b0
        /*0dc0*/ 	.word	0x0000000a
        /*0dc4*/ 	.word	0x00000000
        /*0dc8*/ 	.short	0x010a
        /*0dca*/ 	.byte	0x3f
	.zero		1


	//   ....[23]....
        /*0dcc*/ 	.word	0x00010540
        /*0dd0*/ 	.word	0x0000000b
        /*0dd4*/ 	.word	0x00000000
        /*0dd8*/ 	.short	0x010a
        /*0dda*/ 	.byte	0x3f
	.zero		1


	//   ....[24]....
        /*0ddc*/ 	.word	0x000105d0
        /*0de0*/ 	.word	0x00000003
        /*0de4*/ 	.word	0x00000000
        /*0de8*/ 	.short	0x010a
        /*0dea*/ 	.byte	0x3f
	.zero		1


	//   ....[25]....
        /*0dec*/ 	.word	0x00010640
        /*0df0*/ 	.word	0x00000003
        /*0df4*/ 	.word	0x00000000
        /*0df8*/ 	.short	0x010a
        /*0dfa*/ 	.byte	0x3f
	.zero		1


	//   ....[26]....
        /*0dfc*/ 	.word	0x000106b0
        /*0e00*/ 	.word	0x00000000
        /*0e04*/ 	.word	0x00000000
        /*0e08*/ 	.short	0x010a
        /*0e0a*/ 	.byte	0x3f
	.zero		1


	//   ....[27]....
        /*0e0c*/ 	.word	0x00010790
        /*0e10*/ 	.word	0x0000000d
        /*0e14*/ 	.word	0x00000028
        /*0e18*/ 	.short	0x010a
        /*0e1a*/ 	.byte	0x3f
	.zero		1


	//   ....[28]....
        /*0e1c*/ 	.word	0x00010860
        /*0e20*/ 	.word	0x00000005
        /*0e24*/ 	.word	0x00000000
        /*0e28*/ 	.short	0x010a
        /*0e2a*/ 	.byte	0x3f
	.zero		1


	//   ....[29]....
        /*0e2c*/ 	.word	0x000108b0
        /*0e30*/ 	.word	0x00000007
        /*0e34*/ 	.word	0x00000000
        /*0e38*/ 	.short	0x010a
        /*0e3a*/ 	.byte	0x3f
	.zero		1


	//   ....[30]....
        /*0e3c*/ 	.word	0x00010900
        /*0e40*/ 	.word	0x0000000a
        /*0e44*/ 	.word	0x00000000
        /*0e48*/ 	.short	0x010a
        /*0e4a*/ 	.byte	0x3f
	.zero		1


	//   ....[31]....
        /*0e4c*/ 	.word	0x00010950
        /*0e50*/ 	.word	0x0000000b
        /*0e54*/ 	.word	0x00000000
        /*0e58*/ 	.short	0x010a
        /*0e5a*/ 	.byte	0x3f
	.zero		1


	//----- nvinfo : EIATTR_NUM_MBARRIERS
	.align		4
.L_30:
        /*0e5c*/ 	.byte	0x03, 0x38
        /*0e5e*/ 	.short	0x000c


	//----- nvinfo : EIATTR_EXIT_INSTR_OFFSETS
	.align		4
        /*0e60*/ 	.byte	0x04, 0x1c
        /*0e62*/ 	.short	(.L_32 - .L_31)


	//   ....[0]....
.L_31:
        /*0e64*/ 	.word	0x00000960


	//   ....[1]....
        /*0e68*/ 	.word	0x000011f0


	//   ....[2]....
        /*0e6c*/ 	.word	0x0000ef30


	//   ....[3]....
        /*0e70*/ 	.word	0x0000f4c0


	//   ....[4]....
        /*0e74*/ 	.word	0x00010620


	//----- nvinfo : EIATTR_MAX_THREADS
	.align		4
.L_32:
        /*0e78*/ 	.byte	0x04, 0x05
        /*0e7a*/ 	.short	(.L_34 - .L_33)
.L_33:
        /*0e7c*/ 	.word	0x00000180
        /*0e80*/ 	.word	0x00000001
        /*0e84*/ 	.word	0x00000001


	//----- nvinfo : EIATTR_CRS_STACK_SIZE
	.align		4
.L_34:
        /*0e88*/ 	.byte	0x04, 0x1e
        /*0e8a*/ 	.short	(.L_36 - .L_35)
.L_35:
        /*0e8c*/ 	.word	0x00000000


	//----- nvinfo : EIATTR_CBANK_PARAM_SIZE
	.align		4
.L_36:
        /*0e90*/ 	.byte	0x03, 0x19
        /*0e92*/ 	.short	0x0470


	//----- nvinfo : EIATTR_PARAM_CBANK
	.align		4
        /*0e94*/ 	.byte	0x04, 0x0a
        /*0e96*/ 	.short	(.L_38 - .L_37)
	.align		4
.L_37:
        /*0e98*/ 	.word	index@(.nv.constant0._ZN7cutlass13device_kernelINS_4gemm6kernel13GemmUniversalIN4cute5tupleIJiiiiEEENS1_10collective13CollectiveMmaINS1_37MainloopSm90TmaGmmaWarpSpecializedFP8ILi5ENS5_IJNS4_1CILi1EEENSA_ILi2EEESB_EEENS1_35KernelTmaWarpSpecializedCooperativeEEENS5_IJNSA_ILi256EEENSA_ILi128EEESH_EEENS_12float_e4m3_tENS5_IJlSB_lEEESJ_SK_NS4_8TiledMMAINS4_8MMA_AtomIJNS4_4SM904GMMA31MMA_64x128x32_F32E4M3E4M3_SS_TNILNSO_7ScaleInE1ELSQ_1EEEEEENS4_6LayoutINS5_IJSC_SB_SB_EEENS5_IJSB_NSA_ILi0EEESV_EEEEENS5_IJNS4_10UnderscoreESY_SY_EEEEENS4_23SM90_TMA_LOAD_MULTICASTENS4_14ComposedLayoutINS4_7SwizzleILi3ELi4ELi3EEENS4_18smem_ptr_flag_bitsILi8EEENST_INS5_IJNSA_ILi8EEESH_EEENS5_IJSH_SB_EEEEEEEvNS4_8identityENS4_13SM90_TMA_LOADES1B_vS1C_EENS_8epilogue10collective6detail29Sm90TmaWarpSpecializedAdapterINS1G_15DefaultEpilogueISJ_SK_SK_NS1F_6thread17LinearCombinationISJ_Li1EffLNS1K_9ScaleType4KindE0ELNS_15FloatRoundStyleE2ESJ_EENS1_15EpilogueDefaultEEEEEvvEEEEvNT_6ParamsE)
        /*0e9c*/ 	.short	0x0210
        /*0e9e*/ 	.short	0x0470


	//----- nvinfo : EIATTR_SW_WAR
	.align		4
.L_38:
        /*0ea0*/ 	.byte	0x04, 0x36
        /*0ea2*/ 	.short	(.L_40 - .L_39)
.L_39:
        /*0ea4*/ 	.word	0x00000008
.L_40:


//--------------------- .nv.callgraph             --------------------------
	.section	.nv.callgraph,"",@"SHT_CUDA_CALLGRAPH"
	.align	4
	.sectionentsize	8
	.align		4
        /*0000*/ 	.word	0x00000000
	.align		4
        /*0004*/ 	.word	0xffffffff
	.align		4
        /*0008*/ 	.word	0x00000000
	.align		4
        /*000c*/ 	.word	0xfffffffe
	.align		4
        /*0010*/ 	.word	0x00000000
	.align		4
        /*0014*/ 	.word	0xfffffffd
	.align		4
        /*0018*/ 	.word	0x00000000
	.align		4
        /*001c*/ 	.word	0xfffffffc


//--------------------- .nv.constant4             --------------------------
	.section	.nv.constant4,"a",@progbits
	.align	8
	.align		8
.nv.constant4:
        /*0000*/ 	.dword	_ZN39_INTERNAL_8d74baac_4_k_cu_43bd1a83_48714cuda3std3__45__cpo5beginE
	.align		8
        /*0008*/ 	.dword	_ZN39_INTERNAL_8d74baac_4_k_cu_43bd1a83_48714cuda3std3__45__cpo3endE
	.align		8
        /*0010*/ 	.dword	_ZN39_INTERNAL_8d74baac_4_k_cu_43bd1a83_48714cuda3std3__45__cpo6cbeginE
	.align		8
        /*0018*/ 	.dword	_ZN39_INTERNAL_8d74baac_4_k_cu_43bd1a83_48714cuda3std3__45__cpo4cendE
	.align		8
        /*0020*/ 	.dword	_ZN39_INTERNAL_8d74baac_4_k_cu_43bd1a83_48714cuda3std3__441_GLOBAL__N__8d74baac_4_k_cu_43bd1a83_48716ignoreE
	.align		8
        /*0028*/ 	.dword	_ZN39_INTERNAL_8d74baac_4_k_cu_43bd1a83_48714cuda3std3__419piecewise_constructE
	.align		8
        /*0030*/ 	.dword	_ZN39_INTERNAL_8d74baac_4_k_cu_43bd1a83_48714cuda3std3__48in_placeE
	.align		8
        /*0038*/ 	.dword	_ZN39_INTERNAL_8d74baac_4_k_cu_43bd1a83_48714cuda3std6ranges3__45__cpo4swapE
	.align		8
        /*0040*/ 	.dword	_ZN39_INTERNAL_8d74baac_4_k_cu_43bd1a83_48714cuda3std6ranges3__45__cpo9iter_moveE
	.align		8
        /*0048*/ 	.dword	_ZN39_INTERNAL_8d74baac_4_k_cu_43bd1a83_48714cute7productE
	.align		8
        /*0050*/ 	.dword	_ZN39_INTERNAL_8d74baac_4_k_cu_43bd1a83_48714cute1_E


//--------------------- .text._ZN7cutlass13device_kernelINS_4gemm6kernel13GemmUniversalIN4cute5tupleIJiiiiEEENS1_10collective13CollectiveMmaINS1_37MainloopSm90TmaGmmaWarpSpecializedFP8ILi5ENS5_IJNS4_1CILi1EEENSA_ILi2EEESB_EEENS1_35KernelTmaWarpSpecializedCooperativeEEENS5_IJNSA_ILi256EEENSA_ILi128EEESH_EEENS_12float_e4m3_tENS5_IJlSB_lEEESJ_SK_NS4_8TiledMMAINS4_8MMA_AtomIJNS4_4SM904GMMA31MMA_64x128x32_F32E4M3E4M3_SS_TNILNSO_7ScaleInE1ELSQ_1EEEEEENS4_6LayoutINS5_IJSC_SB_SB_EEENS5_IJSB_NSA_ILi0EEESV_EEEEENS5_IJNS4_10UnderscoreESY_SY_EEEEENS4_23SM90_TMA_LOAD_MULTICASTENS4_14ComposedLayoutINS4_7SwizzleILi3ELi4ELi3EEENS4_18smem_ptr_flag_bitsILi8EEENST_INS5_IJNSA_ILi8EEESH_EEENS5_IJSH_SB_EEEEEEEvNS4_8identityENS4_13SM90_TMA_LOADES1B_vS1C_EENS_8epilogue10collective6detail29Sm90TmaWarpSpecializedAdapterINS1G_15DefaultEpilogueISJ_SK_SK_NS1F_6thread17LinearCombinationISJ_Li1EffLNS1K_9ScaleType4KindE0ELNS_15FloatRoundStyleE2ESJ_EENS1_15EpilogueDefaultEEEEEvvEEEEvNT_6ParamsE --------------------------
	.section	.text._ZN7cutlass13device_kernelINS_4gemm6kernel13GemmUniversalIN4cute5tupleIJiiiiEEENS1_10collective13CollectiveMmaINS1_37MainloopSm90TmaGmmaWarpSpecializedFP8ILi5ENS5_IJNS4_1CILi1EEENSA_ILi2EEESB_EEENS1_35KernelTmaWarpSpecializedCooperativeEEENS5_IJNSA_ILi256EEENSA_ILi128EEESH_EEENS_12float_e4m3_tENS5_IJlSB_lEEESJ_SK_NS4_8TiledMMAINS4_8MMA_AtomIJNS4_4SM904GMMA31MMA_64x128x32_F32E4M3E4M3_SS_TNILNSO_7ScaleInE1ELSQ_1EEEEEENS4_6LayoutINS5_IJSC_SB_SB_EEENS5_IJSB_NSA_ILi0EEESV_EEEEENS5_IJNS4_10UnderscoreESY_SY_EEEEENS4_23SM90_TMA_LOAD_MULTICASTENS4_14ComposedLayoutINS4_7SwizzleILi3ELi4ELi3EEENS4_18smem_ptr_flag_bitsILi8EEENST_INS5_IJNSA_ILi8EEESH_EEENS5_IJSH_SB_EEEEEEEvNS4_8identityENS4_13SM90_TMA_LOADES1B_vS1C_EENS_8epilogue10collective6detail29Sm90TmaWarpSpecializedAdapterINS1G_15DefaultEpilogueISJ_SK_SK_NS1F_6thread17LinearCombinationISJ_Li1EffLNS1K_9ScaleType4KindE0ELNS_15FloatRoundStyleE2ESJ_EENS1_15EpilogueDefaultEEEEEvvEEEEvNT_6ParamsE,"ax",@progbits
	.align	128
.text._ZN7cutlass13device_kernelINS_4gemm6kernel13GemmUniversalIN4cute5tupleIJiiiiEEENS1_10collective13CollectiveMmaINS1_37MainloopSm90TmaGmmaWarpSpecializedFP8ILi5ENS5_IJNS4_1CILi1EEENSA_ILi2EEESB_EEENS1_35KernelTmaWarpSpecializedCooperativeEEENS5_IJNSA_ILi256EEENSA_ILi128EEESH_EEENS_12float_e4m3_tENS5_IJlSB_lEEESJ_SK_NS4_8TiledMMAINS4_8MMA_AtomIJNS4_4SM904GMMA31MMA_64x128x32_F32E4M3E4M3_SS_TNILNSO_7ScaleInE1ELSQ_1EEEEEENS4_6LayoutINS5_IJSC_SB_SB_EEENS5_IJSB_NSA_ILi0EEESV_EEEEENS5_IJNS4_10UnderscoreESY_SY_EEEEENS4_23SM90_TMA_LOAD_MULTICASTENS4_14ComposedLayoutINS4_7SwizzleILi3ELi4ELi3EEENS4_18smem_ptr_flag_bitsILi8EEENST_INS5_IJNSA_ILi8EEESH_EEENS5_IJSH_SB_EEEEEEEvNS4_8identityENS4_13SM90_TMA_LOADES1B_vS1C_EENS_8epilogue10collective6detail29Sm90TmaWarpSpecializedAdapterINS1G_15DefaultEpilogueISJ_SK_SK_NS1F_6thread17LinearCombinationISJ_Li1EffLNS1K_9ScaleType4KindE0ELNS_15FloatRoundStyleE2ESJ_EENS1_15EpilogueDefaultEEEEEvvEEEEvNT_6ParamsE:
        .type           _ZN7cutlass13device_kernelINS_4gemm6kernel13GemmUniversalIN4cute5tupleIJiiiiEEENS1_10collective13CollectiveMmaINS1_37MainloopSm90TmaGmmaWarpSpecializedFP8ILi5ENS5_IJNS4_1CILi1EEENSA_ILi2EEESB_EEENS1_35KernelTmaWarpSpecializedCooperativeEEENS5_IJNSA_ILi256EEENSA_ILi128EEESH_EEENS_12float_e4m3_tENS5_IJlSB_lEEESJ_SK_NS4_8TiledMMAINS4_8MMA_AtomIJNS4_4SM904GMMA31MMA_64x128x32_F32E4M3E4M3_SS_TNILNSO_7ScaleInE1ELSQ_1EEEEEENS4_6LayoutINS5_IJSC_SB_SB_EEENS5_IJSB_NSA_ILi0EEESV_EEEEENS5_IJNS4_10UnderscoreESY_SY_EEEEENS4_23SM90_TMA_LOAD_MULTICASTENS4_14ComposedLayoutINS4_7SwizzleILi3ELi4ELi3EEENS4_18smem_ptr_flag_bitsILi8EEENST_INS5_IJNSA_ILi8EEESH_EEENS5_IJSH_SB_EEEEEEEvNS4_8identityENS4_13SM90_TMA_LOADES1B_vS1C_EENS_8epilogue10collective6detail29Sm90TmaWarpSpecializedAdapterINS1G_15DefaultEpilogueISJ_SK_SK_NS1F_6thread17LinearCombinationISJ_Li1EffLNS1K_9ScaleType4KindE0ELNS_15FloatRoundStyleE2ESJ_EENS1_15EpilogueDefaultEEEEEvvEEEEvNT_6ParamsE,@function
        .size           _ZN7cutlass13device_kernelINS_4gemm6kernel13GemmUniversalIN4cute5tupleIJiiiiEEENS1_10collective13CollectiveMmaINS1_37MainloopSm90TmaGmmaWarpSpecializedFP8ILi5ENS5_IJNS4_1CILi1EEENSA_ILi2EEESB_EEENS1_35KernelTmaWarpSpecializedCooperativeEEENS5_IJNSA_ILi256EEENSA_ILi128EEESH_EEENS_12float_e4m3_tENS5_IJlSB_lEEESJ_SK_NS4_8TiledMMAINS4_8MMA_AtomIJNS4_4SM904GMMA31MMA_64x128x32_F32E4M3E4M3_SS_TNILNSO_7ScaleInE1ELSQ_1EEEEEENS4_6LayoutINS5_IJSC_SB_SB_EEENS5_IJSB_NSA_ILi0EEESV_EEEEENS5_IJNS4_10UnderscoreESY_SY_EEEEENS4_23SM90_TMA_LOAD_MULTICASTENS4_14ComposedLayoutINS4_7SwizzleILi3ELi4ELi3EEENS4_18smem_ptr_flag_bitsILi8EEENST_INS5_IJNSA_ILi8EEESH_EEENS5_IJSH_SB_EEEEEEEvNS4_8identityENS4_13SM90_TMA_LOADES1B_vS1C_EENS_8epilogue10collective6detail29Sm90TmaWarpSpecializedAdapterINS1G_15DefaultEpilogueISJ_SK_SK_NS1F_6thread17LinearCombinationISJ_Li1EffLNS1K_9ScaleType4KindE0ELNS_15FloatRoundStyleE2ESJ_EENS1_15EpilogueDefaultEEEEEvvEEEEvNT_6ParamsE,(.L_x_336 - _ZN7cutlass13device_kernelINS_4gemm6kernel13GemmUniversalIN4cute5tupleIJiiiiEEENS1_10collective13CollectiveMmaINS1_37MainloopSm90TmaGmmaWarpSpecializedFP8ILi5ENS5_IJNS4_1CILi1EEENSA_ILi2EEESB_EEENS1_35KernelTmaWarpSpecializedCooperativeEEENS5_IJNSA_ILi256EEENSA_ILi128EEESH_EEENS_12float_e4m3_tENS5_IJlSB_lEEESJ_SK_NS4_8TiledMMAINS4_8MMA_AtomIJNS4_4SM904GMMA31MMA_64x128x32_F32E4M3E4M3_SS_TNILNSO_7ScaleInE1ELSQ_1EEEEEENS4_6LayoutINS5_IJSC_SB_SB_EEENS5_IJSB_NSA_ILi0EEESV_EEEEENS5_IJNS4_10UnderscoreESY_SY_EEEEENS4_23SM90_TMA_LOAD_MULTICASTENS4_14ComposedLayoutINS4_7SwizzleILi3ELi4ELi3EEENS4_18smem_ptr_flag_bitsILi8EEENST_INS5_IJNSA_ILi8EEESH_EEENS5_IJSH_SB_EEEEEEEvNS4_8identityENS4_13SM90_TMA_LOADES1B_vS1C_EENS_8epilogue10collective6detail29Sm90TmaWarpSpecializedAdapterINS1G_15DefaultEpilogueISJ_SK_SK_NS1F_6thread17LinearCombinationISJ_Li1EffLNS1K_9ScaleType4KindE0ELNS_15FloatRoundStyleE2ESJ_EENS1_15EpilogueDefaultEEEEEvvEEEEvNT_6ParamsE)
        .other          _ZN7cutlass13device_kernelINS_4gemm6kernel13GemmUniversalIN4cute5tupleIJiiiiEEENS1_10collective13CollectiveMmaINS1_37MainloopSm90TmaGmmaWarpSpecializedFP8ILi5ENS5_IJNS4_1CILi1EEENSA_ILi2EEESB_EEENS1_35KernelTmaWarpSpecializedCooperativeEEENS5_IJNSA_ILi256EEENSA_ILi128EEESH_EEENS_12float_e4m3_tENS5_IJlSB_lEEESJ_SK_NS4_8TiledMMAINS4_8MMA_AtomIJNS4_4SM904GMMA31MMA_64x128x32_F32E4M3E4M3_SS_TNILNSO_7ScaleInE1ELSQ_1EEEEEENS4_6LayoutINS5_IJSC_SB_SB_EEENS5_IJSB_NSA_ILi0EEESV_EEEEENS5_IJNS4_10UnderscoreESY_SY_EEEEENS4_23SM90_TMA_LOAD_MULTICASTENS4_14ComposedLayoutINS4_7SwizzleILi3ELi4ELi3EEENS4_18smem_ptr_flag_bitsILi8EEENST_INS5_IJNSA_ILi8EEESH_EEENS5_IJSH_SB_EEEEEEEvNS4_8identityENS4_13SM90_TMA_LOADES1B_vS1C_EENS_8epilogue10collective6detail29Sm90TmaWarpSpecializedAdapterINS1G_15DefaultEpilogueISJ_SK_SK_NS1F_6thread17LinearCombinationISJ_Li1EffLNS1K_9ScaleType4KindE0ELNS_15FloatRoundStyleE2ESJ_EENS1_15EpilogueDefaultEEEEEvvEEEEvNT_6ParamsE,@"STO_CUDA_ENTRY STV_DEFAULT"
_ZN7cutlass13device_kernelINS_4gemm6kernel13GemmUniversalIN4cute5tupleIJiiiiEEENS1_10collective13CollectiveMmaINS1_37MainloopSm90TmaGmmaWarpSpecializedFP8ILi5ENS5_IJNS4_1CILi1EEENSA_ILi2EEESB_EEENS1_35KernelTmaWarpSpecializedCooperativeEEENS5_IJNSA_ILi256EEENSA_ILi128EEESH_EEENS_12float_e4m3_tENS5_IJlSB_lEEESJ_SK_NS4_8TiledMMAINS4_8MMA_AtomIJNS4_4SM904GMMA31MMA_64x128x32_F32E4M3E4M3_SS_TNILNSO_7ScaleInE1ELSQ_1EEEEEENS4_6LayoutINS5_IJSC_SB_SB_EEENS5_IJSB_NSA_ILi0EEESV_EEEEENS5_IJNS4_10UnderscoreESY_SY_EEEEENS4_23SM90_TMA_LOAD_MULTICASTENS4_14ComposedLayoutINS4_7SwizzleILi3ELi4ELi3EEENS4_18smem_ptr_flag_bitsILi8EEENST_INS5_IJNSA_ILi8EEESH_EEENS5_IJSH_SB_EEEEEEEvNS4_8identityENS4_13SM90_TMA_LOADES1B_vS1C_EENS_8epilogue10collective6detail29Sm90TmaWarpSpecializedAdapterINS1G_15DefaultEpilogueISJ_SK_SK_NS1F_6thread17LinearCombinationISJ_Li1EffLNS1K_9ScaleType4KindE0ELNS_15FloatRoundStyleE2ESJ_EENS1_15EpilogueDefaultEEEEEvvEEEEvNT_6ParamsE:
[----:B------:R-:W0:Y:S02]  /*0000*/  LDC R1, c[0x0][0x28] ;  /* 0x00000a00ff017b82 */ /* 0x000e240000000800 */
[----:B0-----:R-:W-:Y:S01]  /*0010*/  VIADD R1, R1, 0xffffff08 ;  /* 0xffffff0801017836 */ /* 0x001fe20000000000 */
[----:B------:R-:W0:Y:S01]  /*0020*/  S2R R5, SR_TID.X ;  /* 0x0000000000057919 */ /* 0x000e220000002100 */
[----:B------:R-:W-:Y:S01]  /*0030*/  ELECT P0, URZ, PT ;  /* 0x00000000003f782f */ /* 0x000fe20003800000 */
[----:B------:R-:W-:Y:S01]  /*0040*/  BSSY B0, `(.L_x_0) ;  /* 0x0000015000007945 */ /* 0x000fe20003800000 */
[--C-:B0-----:R-:W-:Y:S02]  /*0050*/  SHF.R.U32.HI R0, RZ, 0x5, R5.reuse ;  /* 0x00000005ff007819 */ /* 0x101fe40000011605 */
[----:B------:R-:W-:-:S03]  /*0060*/  SHF.R.U32.HI R2, RZ, 0x7, R5 ;  /* 0x00000007ff027819 */ /* 0x000fc60000011605 */
[----:B------:R-:W0:Y:S04]  /*0070*/  SHFL.IDX PT, R3, R0, RZ, 0x1f ;  /* 0x00001fff00037589 */ /* 0x000e2800000e0000 */
[----:B------:R-:W1:Y:S01]  /*0080*/  SHFL.IDX PT, R2, R2, RZ, 0x1f ;  /* 0x00001fff02027589 */ /* 0x000e6200000e0000 */
[----:B0-----:R-:W-:Y:S02]  /*0090*/  R2UR UR4, R3 ;  /* 0x00000000030472ca */ /* 0x001fe400000e0000 */
[----:B-1----:R-:W-:-:S11]  /*00a0*/  R2UR UR6, R2 ;  /* 0x00000000020672ca */ /* 0x002fd600000e0000 */
[----:B------:R-:W-:Y:S02]  /*00b0*/  USHF.R.S32.HI UR5, URZ, 0x1f, UR4 ;  /* 0x0000001f3f057899 */ /* 0x000fe40008011404 */
[----:B------:R-:W-:Y:S02]  /*00c0*/  ISETP.NE.OR P0, PT, RZ, UR4, !P0 ;  /* 0x00000004ff007c0c */ /* 0x000fe4000c705670 */
[----:B------:R-:W-:-:S04]  /*00d0*/  ULEA.HI UR5, UR5, UR4, URZ, 0x2 ;  /* 0x0000000405057291 */ /* 0x000fc8000f8f103f */
[----:B------:R-:W-:-:S04]  /*00e0*/  ULOP3.LUT UR5, UR5, 0xfffffffc, URZ, 0xc0, !UPT ;  /* 0xfffffffc05057892 */ /* 0x000fc8000f8ec03f */
[----:B------:R-:W-:-:S03]  /*00f0*/  UIADD3 UR8, UR4, -UR5, URZ ;  /* 0x8000000504087290 */ /* 0x000fc6000fffe03f */
[----:B------:R-:W-:Y:S09]  /*0100*/  @P0 BRA `(.L_x_1) ;  /* 0x0000000000200947 */ /* 0x000ff20003800000 */
[----:B------:R-:W-:Y:S02]  /*0110*/  ULDC.64 UR4, c[0x0][0x198] ;  /* 0x0000660000047ab9 */ /* 0x000fe40000000a00 */
[----:B------:R-:W-:Y:S02]  /*0120*/  UIADD3 UR10, UP0, UR4, 0xf0, URZ ;  /* 0x000000f0040a7890 */ /* 0x000fe4000ff1e03f */
[----:B------:R-:W-:Y:S02]  /*0130*/  UIADD3 UR4, UP1, UR4, 0x1f0, URZ ;  /* 0x000001f004047890 */ /* 0x000fe4000ff3e03f */
[----:B------:R-:W-:Y:S02]  /*0140*/  UIADD3.X UR11, URZ, UR5, URZ, UP0, !UPT ;  /* 0x000000053f0b7290 */ /* 0x000fe400087fe43f */
[----:B------:R-:W-:-:S07]  /*0150*/  UIADD3.X UR5, URZ, UR5, URZ, UP1, !UPT ;  /* 0x000000053f057290 */ /* 0x000fce0008ffe43f */
[----:B------:R0:W-:Y:S02]  /*0160*/  UTMACCTL.PF [UR10] ;  /* 0x000000000a0079b9 */ /* 0x0001e40008040000 */
[----:B------:R0:W-:Y:S02]  /*0170*/  UTMACCTL.PF [UR4] ;  /* 0x00000000040079b9 */ /* 0x0001e40008040000 */
[----:B0-----:R-:W-:Y:S01]  /*0180*/  NOP ;  /* 0x0000000000007918 */ /* 0x001fe20000000000 */
.L_x_1:
[----:B------:R-:W-:Y:S05]  /*0190*/  BSYNC B0 ;  /* 0x0000000000007941 */ /* 0x000fea0003800000 */
.L_x_0:
[----:B------:R-:W0:Y:S01]  /*01a0*/  SHFL.IDX PT, R3, R0, RZ, 0x1f ;  /* 0x00001fff00037589 */ /* 0x000e2200000e0000 */
[----:B------:R-:W-:Y:S01]  /*01b0*/  UISETP.NE.AND UP0, UPT, UR8, 0x3, UPT ;  /* 0x000000030800788c */ /* 0x000fe2000bf05270 */
[----:B------:R-:W-:Y:S01]  /*01c0*/  ISETP.NE.AND P2, PT, RZ, UR6, PT ;  /* 0x00000006ff007c0c */ /* 0x000fe2000bf45270 */
[----:B------:R-:W-:Y:S02]  /*01d0*/  UIADD3 UR10, UR6, -0x1, URZ ;  /* 0xffffffff060a7890 */ /* 0x000fe4000fffe03f */
[----:B------:R-:W-:Y:S02]  /*01e0*/  UISETP.EQ.OR UP0, UPT, UR8, URZ, !UP0 ;  /* 0x0000003f0800728c */ /* 0x000fe4000c702670 */
[----:B------:R-:W-:Y:S02]  /*01f0*/  UISETP.GE.U32.AND UP1, UPT, UR10, 0x2, UPT ;  /* 0x000000020a00788c */ /* 0x000fe4000bf26070 */
[----:B------:R-:W-:-:S04]  /*0200*/  UISETP.EQ.AND UP0, UPT, UR6, URZ, UP0 ;  /* 0x0000003f0600728c */ /* 0x000fc80008702270 */
[----:B------:R-:W-:-:S04]  /*0210*/  USEL UR13, URZ, 0x1, !UP0 ;  /* 0x000000013f0d7887 */ /* 0x000fc8000c000000 */
[----:B------:R-:W-:Y:S01]  /*0220*/  USEL UR13, UR13, 0x2, UP1 ;  /* 0x000000020d0d7887 */ /* 0x000fe20008800000 */
[----:B0-----:R-:W-:-:S13]  /*0230*/  ISETP.NE.AND P0, PT, R3, RZ, PT ;  /* 0x000000ff0300720c */ /* 0x001fda0003f05270 */
[----:B------:R-:W-:Y:S05]  /*0240*/  @P0 BRA `(.L_x_2) ;  /* 0x0000000000600947 */ /* 0x000fea0003800000 */
[----:B------:R-:W0:Y:S01]  /*0250*/  S2UR UR9, SR_CgaCtaId ;  /* 0x00000000000979c3 */ /* 0x000e220000008800 */
[----:B------:R-:W-:Y:S01]  /*0260*/  UMOV UR4, 0x400 ;  /* 0x0000040000047882 */ /* 0x000fe20000000000 */
[----:B------:R-:W-:Y:S01]  /*0270*/  UMOV UR5, 0x1 ;  /* 0x0000000100057882 */ /* 0x000fe20000000000 */
[----:B------:R-:W-:Y:S01]  /*0280*/  UMOV UR6, 0x4 ;  /* 0x0000000400067882 */ /* 0x000fe20000000000 */
[----:B------:R-:W-:Y:S01]  /*0290*/  ELECT P0, URZ, PT ;  /* 0x00000000003f782f */ /* 0x000fe20003800000 */
[----:B------:R-:W-:-:S04]  /*02a0*/  UIADD3 UR6, -UR6, 0x100000, URZ ;  /* 0x0010000006067890 */ /* 0x000fc8000fffe13f */
[----:B------:R-:W-:Y:S02]  /*02b0*/  USHF.L.U32 UR7, UR6, 0xb, URZ ;  /* 0x0000000b06077899 */ /* 0x000fe4000800063f */
[----:B------:R-:W-:Y:S02]  /*02c0*/  USHF.L.U32 UR6, UR6, 0x1, URZ ;  /* 0x0000000106067899 */ /* 0x000fe4000800063f */
[----:B0-----:R-:W-:Y:S02]  /*02d0*/  ULEA UR9, UR9, UR4, 0x18 ;  /* 0x0000000409097291 */ /* 0x001fe4000f8ec03f */
[----:B------:R-:W-:-:S04]  /*02e0*/  UIADD3 UR4, -UR5, 0x100000, URZ ;  /* 0x0010000005047890 */ /* 0x000fc8000fffe13f */
[----:B------:R-:W-:Y:S02]  /*02f0*/  USHF.L.U32 UR5, UR4, 0xb, URZ ;  /* 0x0000000b04057899 */ /* 0x000fe4000800063f */
[----:B------:R-:W-:Y:S01]  /*0300*/  USHF.L.U32 UR4, UR4, 0x1, URZ ;  /* 0x0000000104047899 */ /* 0x000fe2000800063f */
[----:B------:R-:W0:Y:S11]  /*0310*/  FENCE.VIEW.ASYNC.S ;  /* 0x00000000000073c6 */ /* 0x000e360000000000 */
[----:B0-----:R0:W1:Y:S01]  /*0320*/  SYNCS.EXCH.64 URZ, [UR9], UR4 ;  /* 0x00000004093f75b2 */ /* 0x0010620008000100 */
[----:B------:R0:W2:Y:S01]  /*0330*/  SYNCS.EXCH.64 URZ, [UR9+0x28], UR6 ;  /* 0x00002806093f75b2 */ /* 0x0000a20008000100 */
[----:B------:R0:W3:Y:S01]  /*0340*/  SYNCS.EXCH.64 URZ, [UR9+0x8], UR4 ;  /* 0x00000804093f75b2 */ /* 0x0000e20008000100 */
[----:B------:R0:W4:Y:S01]  /*0350*/  SYNCS.EXCH.64 URZ, [UR9+0x30], UR6 ;  /* 0x00003006093f75b2 */ /* 0x0001220008000100 */
[----:B------:R0:W0:Y:S01]  /*0360*/  SYNCS.EXCH.64 URZ, [UR9+0x10], UR4 ;  /* 0x00001004093f75b2 */ /* 0x0000220008000100 */
[----:B------:R0:W0:Y:S01]  /*0370*/  SYNCS.EXCH.64 URZ, [UR9+0x38], UR6 ;  /* 0x00003806093f75b2 */ /* 0x0000220008000100 */
[----:B------:R0:W0:Y:S01]  /*0380*/  SYNCS.EXCH.64 URZ, [UR9+0x18], UR4 ;  /* 0x00001804093f75b2 */ /* 0x0000220008000100 */
[----:B------:R0:W0:Y:S01]  /*0390*/  SYNCS.EXCH.64 URZ, [UR9+0x40], UR6 ;  /* 0x00004006093f75b2 */ /* 0x0000220008000100 */
[----:B------:R0:W0:Y:S01]  /*03a0*/  SYNCS.EXCH.64 URZ, [UR9+0x20], UR4 ;  /* 0x00002004093f75b2 */ /* 0x0000220008000100 */
[----:B------:R0:W0:Y:S01]  /*03b0*/  SYNCS.EXCH.64 URZ, [UR9+0x48], UR6 ;  /* 0x00004806093f75b2 */ /* 0x0000220008000100 */
[----:B------:R-:W-:Y:S01]  /*03c0*/  NOP ;  /* 0x0000000000007918 */ /* 0x000fe20000000000 */
.L_x_2:
[----:B------:R-:W-:Y:S01]  /*03d0*/  SHF.R.S32.HI R4, RZ, 0x1f, R5 ;  /* 0x0000001fff047819 */ /* 0x000fe20000011405 */
[----:B------:R-:W5:Y:S01]  /*03e0*/  SHFL.IDX PT, R0, R0, RZ, 0x1f ;  /* 0x00001fff00007589 */ /* 0x000f6200000e0000 */
[----:B------:R-:W-:Y:S01]  /*03f0*/  ELECT P0, URZ, PT ;  /* 0x00000000003f782f */ /* 0x000fe20003800000 */
[----:B0-----:R-:W0:Y:S01]  /*0400*/  S2UR UR9, SR_CTAID.X ;  /* 0x00000000000979c3 */ /* 0x001e220000002500 */
[----:B------:R-:W-:Y:S01]  /*0410*/  LEA.HI R4, R4, R5, RZ, 0x7 ;  /* 0x0000000504047211 */ /* 0x000fe200078f38ff */
[----:B------:R-:W1:Y:S01]  /*0420*/  S2R R2, SR_CTAID.Y ;  /* 0x0000000000027919 */ /* 0x000e620000002600 */
[----:B------:R-:W-:Y:S01]  /*0430*/  SHF.R.S32.HI R6, RZ, 0x1f, R3 ;  /* 0x0000001fff067819 */ /* 0x000fe20000011403 */
[----:B------:R-:W-:Y:S01]  /*0440*/  ULDC UR4, c[0x0][0x154] ;  /* 0x0000550000047ab9 */ /* 0x000fe20000000800 */
[----:B------:R-:W-:Y:S01]  /*0450*/  LOP3.LUT R4, R4, 0xffffff80, RZ, 0xc0, !PT ;  /* 0xffffff8004047812 */ /* 0x000fe200078ec0ff */
[----:B------:R-:W-:Y:S01]  /*0460*/  NOP ;  /* 0x0000000000007918 */ /* 0x000fe20000000000 */
[----:B------:R-:W-:Y:S01]  /*0470*/  LEA.HI R6, R6, R3, RZ, 0x2 ;  /* 0x0000000306067211 */ /* 0x000fe200078f10ff */
[----:B------:R-:W2:Y:S01]  /*0480*/  LDC R11, c[0x0][0x148] ;  /* 0x00005200ff0b7b82 */ /* 0x000ea20000000800 */
[----:B------:R-:W-:Y:S01]  /*0490*/  NOP ;  /* 0x0000000000007918 */ /* 0x000fe20000000000 */
[----:B------:R-:W-:Y:S01]  /*04a0*/  IMAD.IADD R4, R5, 0x1, -R4 ;  /* 0x0000000105047824 */ /* 0x000fe200078e0a04 */
[----:B------:R-:W-:-:S04]  /*04b0*/  LOP3.LUT R6, R6, 0x3ffffffc, RZ, 0xc0, !PT ;  /* 0x3ffffffc06067812 */ /* 0x000fc800078ec0ff */
[----:B------:R-:W-:Y:S01]  /*04c0*/  SHF.R.S32.HI R5, RZ, 0x1f, R4 ;  /* 0x0000001fff057819 */ /* 0x000fe20000011404 */
[----:B------:R-:W-:Y:S01]  /*04d0*/  IMAD.IADD R6, R3, 0x1, -R6 ;  /* 0x0000000103067824 */ /* 0x000fe200078e0a06 */
[----:B------:R-:W3:Y:S02]  /*04e0*/  LDC R8, c[0x0][0x144] ;  /* 0x00005100ff087b82 */ /* 0x000ee40000000800 */
[----:B------:R-:W-:Y:S02]  /*04f0*/  LEA.HI R5, R5, R4, RZ, 0x3 ;  /* 0x0000000405057211 */ /* 0x000fe400078f18ff */
[----:B-----5:R-:W-:Y:S02]  /*0500*/  ISETP.NE.OR P0, PT, R0, RZ, !P0 ;  /* 0x000000ff0000720c */ /* 0x020fe40004705670 */
[--C-:B------:R-:W-:Y:S02]  /*0510*/  SHF.R.S32.HI R0, RZ, 0x3, R5.reuse ;  /* 0x00000003ff007819 */ /* 0x100fe40000011405 */
[----:B------:R-:W-:-:S04]  /*0520*/  SHF.R.S32.HI R5, RZ, 0x1f, R5 ;  /* 0x0000001fff057819 */ /* 0x000fc80000011405 */
[----:B------:R-:W-:-:S04]  /*0530*/  LEA.HI R5, R5, R0, RZ, 0x2 ;  /* 0x0000000005057211 */ /* 0x000fc800078f10ff */
[----:B------:R-:W-:Y:S01]  /*0540*/  LOP3.LUT R5, R5, 0xfffffffc, RZ, 0xc0, !PT ;  /* 0xfffffffc05057812 */ /* 0x000fe200078ec0ff */
[----:B------:R-:W-:Y:S01]  /*0550*/  VOTEU.ALL UP0, P0 ;  /* 0x00000000003f7886 */ /* 0x000fe20000000000 */
[----:B-1----:R-:W-:Y:S01]  /*0560*/  I2FP.F32.U32 R7, R2 ;  /* 0x0000000200077245 */ /* 0x002fe20000201000 */
[----:B------:R-:W-:Y:S02]  /*0570*/  VOTEU.ALL UP1, P0 ;  /* 0x00000000003f7886 */ /* 0x000fe40000020000 */
[----:B------:R-:W-:Y:S01]  /*0580*/  IMAD.IADD R5, R0, 0x1, -R5 ;  /* 0x0000000100057824 */ /* 0x000fe200078e0a05 */
[----:B------:R-:W1:Y:S01]  /*0590*/  @!UP0 S2UR UR7, SR_CgaCtaId ;  /* 0x00000000000789c3 */ /* 0x000e620000008800 */
[----:B0-----:R-:W-:Y:S01]  /*05a0*/  I2FP.F32.U32 R0, UR9 ;  /* 0x0000000900007c45 */ /* 0x001fe20008201000 */
[----:B------:R-:W-:Y:S01]  /*05b0*/  FMUL R9, R7, UR4 ;  /* 0x0000000407097c20 */ /* 0x000fe20008400000 */
[----:B------:R-:W-:Y:S01]  /*05c0*/  IMAD R5, R6, 0x4, R5 ;  /* 0x0000000406057824 */ /* 0x000fe200078e0205 */
[----:B------:R-:W-:Y:S01]  /*05d0*/  ULDC UR4, c[0x0][0x150] ;  /* 0x0000540000047ab9 */ /* 0x000fe20000000800 */
[----:B------:R-:W-:Y:S01]  /*05e0*/  @!UP0 UMOV UR6, 0x400 ;  /* 0x0000040000068882 */ /* 0x000fe20000000000 */
[----:B------:R-:W-:Y:S01]  /*05f0*/  FMUL R7, R0, UR4 ;  /* 0x0000000400077c20 */ /* 0x000fe20008400000 */
[----:B------:R-:W-:Y:S01]  /*0600*/  IMAD.SHL.U32 R0, R5, 0x4, RZ ;  /* 0x0000000405007824 */ /* 0x000fe200078e00ff */
[----:B------:R-:W0:Y:S01]  /*0610*/  LDC R6, c[0x0][0x140] ;  /* 0x00005000ff067b82 */ /* 0x000e220000000800 */
[----:B------:R-:W5:Y:S01]  /*0620*/  F2I.U32.TRUNC.NTZ R9, R9 ;  /* 0x0000000900097305 */ /* 0x000f62000020f000 */
[----:B------:R-:W-:-:S02]  /*0630*/  UMOV UR4, 0x20 ;  /* 0x0000002000047882 */ /* 0x000fc40000000000 */
[----:B------:R-:W-:Y:S01]  /*0640*/  LOP3.LUT R10, R5, 0xc, R0, 0x78, !PT ;  /* 0x0000000c050a7812 */ /* 0x000fe200078e7800 */
[----:B------:R-:W-:-:S04]  /*0650*/  @!UP0 UIADD3 UR4, -UR4, 0x100000, URZ ;  /* 0x0010000004048890 */ /* 0x000fc8000fffe13f */
[----:B------:R-:W-:Y:S02]  /*0660*/  @!UP0 USHF.L.U32 UR5, UR4, 0xb, URZ ;  /* 0x0000000b04058899 */ /* 0x000fe4000800063f */
[----:B------:R-:W-:Y:S01]  /*0670*/  @!UP0 USHF.L.U32 UR4, UR4, 0x1, URZ ;  /* 0x0000000104048899 */ /* 0x000fe2000800063f */
[----:B------:R-:W4:Y:S01]  /*0680*/  F2I.U32.TRUNC.NTZ R7, R7 ;  /* 0x0000000700077305 */ /* 0x000f22000020f000 */
[----:B------:R0:W-:Y:S01]  /*0690*/  STL [R1+0x70], R10 ;  /* 0x0000700a01007387 */ /* 0x0001e20000100800 */
[----:B-----5:R-:W-:Y:S01]  /*06a0*/  IMAD.MOV R12, RZ, RZ, -R9 ;  /* 0x000000ffff0c7224 */ /* 0x020fe200078e0a09 */
[----:B-1----:R-:W-:Y:S01]  /*06b0*/  @!UP0 ULEA UR6, UR7, UR6, 0x18 ;  /* 0x0000000607068291 */ /* 0x002fe2000f8ec03f */
[----:B------:R-:W-:Y:S02]  /*06c0*/  VOTEU.ALL UP0, P0 ;  /* 0x00000000003f7886 */ /* 0x000fe40000000000 */
[----:B--2---:R-:W-:Y:S01]  /*06d0*/  IMAD R5, R11, R12, R2 ;  /* 0x0000000c0b057224 */ /* 0x004fe200078e0202 */
[----:B------:R-:W-:-:S02]  /*06e0*/  LOP3.LUT P0, RZ, R4, 0x7, RZ, 0xc0, !PT ;  /* 0x0000000704ff7812 */ /* 0x000fc4000780c0ff */
[----:B0-----:R-:W-:Y:S01]  /*06f0*/  ISETP.EQ.U32.AND P3, PT, R6, 0x1, PT ;  /* 0x000000010600780c */ /* 0x001fe20003f62070 */
[----:B----4-:R-:W-:Y:S01]  /*0700*/  IMAD.MOV R7, RZ, RZ, -R7 ;  /* 0x000000ffff077224 */ /* 0x010fe200078e0a07 */
[----:B------:R-:W-:Y:S02]  /*0710*/  ISETP.NE.AND P1, PT, R5, R10, PT ;  /* 0x0000000a0500720c */ /* 0x000fe40003f25270 */
[----:B------:R-:W-:Y:S01]  /*0720*/  ISETP.LT.U32.AND P0, PT, R10, 0x2, !P0 ;  /* 0x000000020a00780c */ /* 0x000fe20004701070 */
[----:B---3--:R-:W-:Y:S01]  /*0730*/  IMAD R0, R8, R7, UR9 ;  /* 0x0000000908007e24 */ /* 0x008fe2000f8e0207 */
[----:B------:R-:W0:Y:S02]  /*0740*/  FENCE.VIEW.ASYNC.S ;  /* 0x00000000000073c6 */ /* 0x000e240000000000 */
[----:B0-----:R0:W1:Y:S02]  /*0750*/  @!UP0 SYNCS.EXCH.64 URZ, [UR6+0x60], UR4 ;  /* 0x00006004063f85b2 */ /* 0x0010640008000100 */
[----:B------:R-:W-:-:S04]  /*0760*/  ISETP.EQ.OR P1, PT, R0, RZ, !P1 ;  /* 0x000000ff0000720c */ /* 0x000fc80004f22670 */
[----:B------:R-:W-:Y:S01]  /*0770*/  PLOP3.LUT P0, PT, P0, P1, PT, 0x80, 0x0 ;  /* 0x000000000000781c */ /* 0x000fe20000703070 */
[----:B------:R0:W2:Y:S01]  /*0780*/  @!UP1 SYNCS.EXCH.64 URZ, [UR6+0x68], UR4 ;  /* 0x00006804063f95b2 */ /* 0x0000a20008000100 */
[----:B------:R-:W-:Y:S01]  /*0790*/  NOP ;  /* 0x0000000000007918 */ /* 0x000fe20000000000 */
[----:B------:R-:W-:Y:S10]  /*07a0*/  @!P3 BRA `(.L_x_3) ;  /* 0x000000000008b947 */ /* 0x000ff40003800000 */
[----:B-12---:R-:W-:Y:S01]  /*07b0*/  UCGABAR_ARV ;  /* 0x00000000000079c7 */ /* 0x006fe20008000000 */
[----:B------:R-:W-:Y:S05]  /*07c0*/  BRA `(.L_x_4) ;  /* 0x0000000000047947 */ /* 0x000fea0003800000 */
.L_x_3:
[----:B-12---:R-:W-:Y:S01]  /*07d0*/  NOP ;  /* 0x0000000000007918 */ /* 0x006fe20000000000 */
.L_x_4:
[----:B------:R-:W1:Y:S01]  /*07e0*/  LDC R3, c[0x0][0x65c] ;  /* 0x00019700ff037b82 */ /* 0x000e620000000800 */
[----:B------:R-:W-:Y:S02]  /*07f0*/  IMAD.U32 R4, RZ, RZ, UR9 ;  /* 0x00000009ff047e24 */ /* 0x000fe4000f8e00ff */
[----:B------:R-:W-:Y:S01]  /*0800*/  IMAD.MOV.U32 R5, RZ, RZ, RZ ;  /* 0x000000ffff057224 */ /* 0x000fe200078e00ff */
[----:B-1----:R-:W-:-:S13]  /*0810*/  ISETP.NE.AND P4, PT, R3, 0x1, PT ;  /* 0x000000010300780c */ /* 0x002fda0003f85270 */
[----:B------:R-:W1:Y:S01]  /*0820*/  @P4 LDC R7, c[0x0][0x10] ;  /* 0x00000400ff074b82 */ /* 0x000e620000000800 */
[----:B------:R-:W-:Y:S02]  /*0830*/  @P4 IMAD.MOV.U32 R3, RZ, RZ, RZ ;  /* 0x000000ffff034224 */ /* 0x000fe400078e00ff */
[----:B------:R-:W-:-:S05]  /*0840*/  @P4 IMAD.MOV.U32 R13, RZ, RZ, RZ ;  /* 0x000000ffff0d4224 */ /* 0x000fca00078e00ff */
[----:B------:R-:W2:Y:S01]  /*0850*/  @!P4 LDC R9, c[0x0][0xc] ;  /* 0x00000300ff09cb82 */ /* 0x000ea20000000800 */
[----:B-1----:R-:W-:-:S04]  /*0860*/  @P4 IMAD.WIDE.U32 R6, R7, UR9, R2 ;  /* 0x0000000907064c25 */ /* 0x002fc8000f8e0002 */
[----:B------:R-:W-:Y:S02]  /*0870*/  @P4 IMAD.MOV.U32 R19, RZ, RZ, R6 ;  /* 0x000000ffff134224 */ /* 0x000fe400078e0006 */
[----:B------:R-:W-:Y:S02]  /*0880*/  @P4 IMAD.IADD R23, R7, 0x1, R13 ;  /* 0x0000000107174824 */ /* 0x000fe400078e020d */
[----:B--2---:R-:W-:-:S04]  /*0890*/  @!P4 IMAD.WIDE.U32 R4, R2, R9, R4 ;  /* 0x000000090204c225 */ /* 0x004fc800078e0004 */
[----:B------:R-:W-:Y:S02]  /*08a0*/  @!P4 IMAD.MOV.U32 R19, RZ, RZ, R4 ;  /* 0x000000ffff13c224 */ /* 0x000fe400078e0004 */
[----:B------:R-:W-:-:S03]  /*08b0*/  @!P4 IMAD.MOV.U32 R23, RZ, RZ, R5 ;  /* 0x000000ffff17c224 */ /* 0x000fc600078e0005 */
[----:B------:R1:W-:Y:S04]  /*08c0*/  STL [R1+0x78], R19 ;  /* 0x0000781301007387 */ /* 0x0003e80000100800 */
[----:B------:R1:W-:Y:S01]  /*08d0*/  STL [R1+0x74], R23 ;  /* 0x0000741701007387 */ /* 0x0003e20000100800 */
[----:B------:R-:W-:Y:S05]  /*08e0*/  @!P3 BRA `(.L_x_5) ;  /* 0x00000000000cb947 */ /* 0x000fea0003800000 */
[----:B------:R-:W-:Y:S01]  /*08f0*/  UCGABAR_WAIT ;  /* 0x0000000000007dc7 */ /* 0x000fe20008000000 */
[----:B------:R-:W-:Y:S01]  /*0900*/  CCTL.IVALL ;  /* 0x00000000ff00798f */ /* 0x000fe20002000000 */
[----:B------:R-:W-:Y:S05]  /*0910*/  BRA `(.L_x_6) ;  /* 0x0000000000047947 */ /* 0x000fea0003800000 */
.L_x_5:
[----:B------:R-:W-:Y:S06]  /*0920*/  BAR.SYNC.DEFER_BLOCKING 0x0 ;  /* 0x0000000000007b1d */ /* 0x000fec0000010000 */
.L_x_6:
[----:B------:R-:W-:Y:S05]  /*0930*/  @!P2 BRA `(.L_x_7) ;  /* 0x000000e40080a947 */ /* 0x000fea0003800000 */
[----:B------:R-:W-:-:S06]  /*0940*/  UISETP.GT.U32.AND UP0, UPT, UR10, 0x1, UPT ;  /* 0x000000010a00788c */ /* 0x000fcc000bf04070 */
[----:B------:R-:W-:-:S13]  /*0950*/  PLOP3.LUT P1, PT, PT, PT, UP0, 0x80, 0x0 ;  /* 0x000000000000781c */ /* 0x000fda0003f2f008 */
[----:B0-----:R-:W-:Y:S05]  /*0960*/  @P1 EXIT ;  /* 0x000000000000194d */ /* 0x001fea0003800000 */
[----:B------:R-:W-:Y:S01]  /*0970*/  IMAD.MOV.U32 R6, RZ, RZ, -0x1 ;  /* 0xffffffffff067424 */ /* 0x000fe200078e00ff */
[----:B------:R-:W-:Y:S01]  /*0980*/  ULDC.64 UR4, c[0x0][0x650] ;  /* 0x0001940000047ab9 */ /* 0x000fe20000000a00 */
[----:B------:R-:W-:Y:S01]  /*0990*/  IMAD.MOV.U32 R5, RZ, RZ, -0x1 ;  /* 0xffffffffff057424 */ /* 0x000fe200078e00ff */
[----:B------:R-:W-:Y:S01]  /*09a0*/  ISETP.GE.U32.AND P1, PT, R19, UR4, PT ;  /* 0x0000000413007c0c */ /* 0x000fe2000bf26070 */
[----:B------:R-:W-:Y:S01]  /*09b0*/  UMOV UR12, 0xffffffff ;  /* 0xffffffff000c7882 */ /* 0x000fe20000000000 */
[----:B------:R0:W-:Y:S01]  /*09c0*/  STL [R1+0x80], R6 ;  /* 0x0000800601007387 */ /* 0x0001e20000100800 */
[----:B------:R-:W-:Y:S02]  /*09d0*/  PRMT R4, RZ, 0x7610, R4 ;  /* 0x00007610ff047816 */ /* 0x000fe40000000004 */
[----:B------:R-:W-:Y:S01]  /*09e0*/  ISETP.GE.U32.AND.EX P1, PT, R23, UR5, PT, P1 ;  /* 0x0000000517007c0c */ /* 0x000fe2000bf26110 */
[----:B------:R0:W-:-:S12]  /*09f0*/  STL [R1+0x7c], R5 ;  /* 0x00007c0501007387 */ /* 0x0001d80000100800 */
[----:B0-----:R-:W-:Y:S05]  /*0a00*/  @P1 BRA `(.L_x_8) ;  /* 0x0000000400381947 */ /* 0x001fea0003800000 */
[----:B------:R-:W0:Y:S01]  /*0a10*/  LDC.64 R14, c[0x0][0x628] ;  /* 0x00018a00ff0e7b82 */ /* 0x000e220000000a00 */
[----:B------:R-:W-:Y:S02]  /*0a20*/  IMAD.MOV.U32 R4, RZ, RZ, R19 ;  /* 0x000000ffff047224 */ /* 0x000fe400078e0013 */
[----:B------:R-:W-:-:S05]  /*0a30*/  IMAD.MOV.U32 R5, RZ, RZ, R23 ;  /* 0x000000ffff057224 */ /* 0x000fca00078e0017 */
[----:B------:R-:W2:Y:S08]  /*0a40*/  LDC R10, c[0x0][0x630] ;  /* 0x00018c00ff0a7b82 */ /* 0x000eb00000000800 */
[----:B------:R-:W3:Y:S01]  /*0a50*/  LDC.64 R16, c[0x0][0x620] ;  /* 0x00018800ff107b82 */ /* 0x000ee20000000a00 */
[----:B0-----:R-:W-:-:S04]  /*0a60*/  ISETP.NE.U32.AND P1, PT, R14, RZ, PT ;  /* 0x000000ff0e00720c */ /* 0x001fc80003f25070 */
[----:B------:R-:W-:-:S13]  /*0a70*/  ISETP.NE.AND.EX P1, PT, R15, RZ, PT, P1 ;  /* 0x000000ff0f00720c */ /* 0x000fda0003f25310 */
[----:B--23--:R-:W-:Y:S05]  /*0a80*/  @!P1 BRA `(.L_x_9) ;  /* 0x0000000000289947 */ /* 0x00cfea0003800000 */
[----:B------:R-:W0:Y:S02]  /*0a90*/  LDC R9, c[0x0][0x634] ;  /* 0x00018d00ff097b82 */ /* 0x000e240000000800 */
[----:B0-----:R-:W-:-:S05]  /*0aa0*/  IADD3 R9, P1, R19, R9, RZ ;  /* 0x0000000913097210 */ /* 0x001fca0007f3e0ff */
[----:B------:R-:W-:-:S04]  /*0ab0*/  IMAD.X R13, RZ, RZ, R23, P1 ;  /* 0x000000ffff0d7224 */ /* 0x000fc800008e0617 */
[----:B------:R-:W-:-:S04]  /*0ac0*/  IMAD.WIDE.U32 R4, R13, R14, RZ ;  /* 0x0000000e0d047225 */ /* 0x000fc800078e00ff */
[----:B------:R-:W-:-:S04]  /*0ad0*/  IMAD.WIDE.U32 R6, P1, R9, R15, R4 ;  /* 0x0000000f09067225 */ /* 0x000fc80007820004 */
[----:B------:R-:W-:-:S04]  /*0ae0*/  IMAD.WIDE.U32 R4, R9, R14, RZ ;  /* 0x0000000e09047225 */ /* 0x000fc800078e00ff */
[----:B------:R-:W-:Y:S01]  /*0af0*/  IMAD.X R9, RZ, RZ, RZ, P1 ;  /* 0x000000ffff097224 */ /* 0x000fe200008e06ff */
[----:B------:R-:W-:Y:S01]  /*0b00*/  IADD3 RZ, P1, R5, R6, RZ ;  /* 0x0000000605ff7210 */ /* 0x000fe20007f3e0ff */
[----:B------:R-:W-:-:S04]  /*0b10*/  IMAD.MOV.U32 R8, RZ, RZ, R7 ;  /* 0x000000ffff087224 */ /* 0x000fc800078e0007 */
[----:B------:R-:W-:-:S08]  /*0b20*/  IMAD.WIDE.U32.X R4, R13, R15, R8, P1 ;  /* 0x0000000f0d047225 */ /* 0x000fd000008e0408 */
.L_x_9:
[----:B------:R-:W0:Y:S01]  /*0b30*/  LDC.64 R20, c[0x0][0x640] ;  /* 0x00019000ff147b82 */ /* 0x000e220000000a00 */
[-C--:B------:R-:W-:Y:S01]  /*0b40*/  SHF.R.U64 R22, R4, R10.reuse, R5 ;  /* 0x0000000a04167219 */ /* 0x080fe20000001205 */
[----:B------:R-:W-:Y:S01]  /*0b50*/  IMAD.MOV.U32 R4, RZ, RZ, R19 ;  /* 0x000000ffff047224 */ /* 0x000fe200078e0013 */
[----:B------:R-:W-:Y:S01]  /*0b60*/  SHF.R.U32.HI R3, RZ, R10, R5 ;  /* 0x0000000aff037219 */ /* 0x000fe20000011605 */
[----:B------:R-:W-:Y:S01]  /*0b70*/  IMAD.MOV.U32 R5, RZ, RZ, R23 ;  /* 0x000000ffff057224 */ /* 0x000fe200078e0017 */
[----:B------:R-:W-:Y:S01]  /*0b80*/  IADD3 R7, P1, RZ, -R22, RZ ;  /* 0x80000016ff077210 */ /* 0x000fe20007f3e0ff */
[----:B-1----:R-:W-:Y:S02]  /*0b90*/  IMAD R23, R11, R12, R2 ;  /* 0x0000000c0b177224 */ /* 0x002fe400078e0202 */
[----:B------:R-:W1:Y:S01]  /*0ba0*/  LDC R8, c[0x0][0x618] ;  /* 0x00018600ff087b82 */ /* 0x000e620000000800 */
[----:B------:R-:W-:Y:S02]  /*0bb0*/  IMAD.MOV.U32 R11, RZ, RZ, 0x1 ;  /* 0x00000001ff0b7424 */ /* 0x000fe400078e00ff */
[----:B------:R-:W-:-:S02]  /*0bc0*/  IMAD.X R3, RZ, RZ, ~R3, P1 ;  /* 0x000000ffff037224 */ /* 0x000fc400008e0e03 */
[----:B------:R-:W-:-:S03]  /*0bd0*/  IMAD.WIDE.U32 R4, R7, R16, R4 ;  /* 0x0000001007047225 */ /* 0x000fc600078e0004 */
[----:B------:R-:W2:Y:S01]  /*0be0*/  LDC R14, c[0x0][0x608] ;  /* 0x00018200ff0e7b82 */ /* 0x000ea20000000800 */
[----:B------:R-:W-:-:S04]  /*0bf0*/  IMAD R6, R3, R16, RZ ;  /* 0x0000001003067224 */ /* 0x000fc800078e02ff */
[----:B------:R-:W-:-:S03]  /*0c00*/  IMAD R3, R7, R17, R6 ;  /* 0x0000001107037224 */ /* 0x000fc600078e0206 */
[----:B------:R-:W3:Y:S01]  /*0c10*/  LDC R18, c[0x0][0x658] ;  /* 0x00019600ff127b82 */ /* 0x000ee20000000800 */
[----:B------:R-:W-:Y:S01]  /*0c20*/  IMAD.IADD R3, R5, 0x1, R3 ;  /* 0x0000000105037824 */ /* 0x000fe200078e0203 */
[----:B0-----:R-:W-:Y:S01]  /*0c30*/  ISETP.NE.U32.AND P1, PT, R20, RZ, PT ;  /* 0x000000ff1400720c */ /* 0x001fe20003f25070 */
[----:B------:R-:W-:-:S03]  /*0c40*/  IMAD.MOV.U32 R5, RZ, RZ, -0x1 ;  /* 0xffffffffff057424 */ /* 0x000fc600078e00ff */
[----:B------:R-:W-:Y:S02]  /*0c50*/  ISETP.NE.AND.EX P1, PT, R21, RZ, PT, P1 ;  /* 0x000000ff1500720c */ /* 0x000fe40003f25310 */
[----:B------:R-:W0:Y:S01]  /*0c60*/  LDC R13, c[0x0][0x600] ;  /* 0x00018000ff0d7b82 */ /* 0x000e220000000800 */
[-CC-:B-1----:R-:W-:Y:S02]  /*0c70*/  SHF.R.U64 R10, R4, R8.reuse, R3.reuse ;  /* 0x00000008040a7219 */ /* 0x182fe40000001203 */
[----:B------:R-:W-:-:S05]  /*0c80*/  SHF.R.U32.HI R3, RZ, R8, R3 ;  /* 0x00000008ff037219 */ /* 0x000fca0000011603 */
[----:B------:R-:W1:Y:S01]  /*0c90*/  LDC R15, c[0x0][0x648] ;  /* 0x00019200ff0f7b82 */ /* 0x000e620000000800 */
[-CC-:B--2---:R-:W-:Y:S02]  /*0ca0*/  SHF.R.U64 R19, R10, R14.reuse, R3.reuse ;  /* 0x0000000e0a137219 */ /* 0x184fe40000001203 */
[----:B------:R-:W-:-:S05]  /*0cb0*/  SHF.R.U32.HI R3, RZ, R14, R3 ;  /* 0x0000000eff037219 */ /* 0x000fca0000011603 */
[----:B------:R-:W2:Y:S01]  /*0cc0*/  LDC R17, c[0x0][0x638] ;  /* 0x00018e00ff117b82 */ /* 0x000ea20000000800 */
[-C--:B---3--:R-:W-:Y:S02]  /*0cd0*/  SHF.L.U32 R2, R5, R18.reuse, RZ ;  /* 0x0000001205027219 */ /* 0x088fe400000006ff */
[--C-:B------:R-:W-:Y:S02]  /*0ce0*/  SHF.R.U64 R12, R19, R18, R3.reuse ;  /* 0x00000012130c7219 */ /* 0x100fe40000001203 */
[----:B------:R-:W-:Y:S02]  /*0cf0*/  LOP3.LUT R8, RZ, R2, RZ, 0x33, !PT ;  /* 0x00000002ff087212 */ /* 0x000fe400078e33ff */
[----:B------:R-:W-:Y:S01]  /*0d00*/  SHF.R.U32.HI R3, RZ, R18, R3 ;  /* 0x00000012ff037219 */ /* 0x000fe20000011603 */
[----:B------:R-:W3:Y:S01]  /*0d10*/  LDC R16, c[0x0][0x610] ;  /* 0x00018400ff107b82 */ /* 0x000ee20000000800 */
[----:B------:R-:W-:Y:S01]  /*0d20*/  IMAD.MOV.U32 R2, RZ, RZ, R12 ;  /* 0x000000ffff027224 */ /* 0x000fe200078e000c */
[----:B------:R-:W-:Y:S06]  /*0d30*/  @!P1 BRA `(.L_x_10) ;  /* 0x0000000000289947 */ /* 0x000fec0003800000 */
[----:B------:R-:W4:Y:S02]  /*0d40*/  LDC R7, c[0x0][0x64c] ;  /* 0x00019300ff077b82 */ /* 0x000f240000000800 */
[----:B----4-:R-:W-:-:S05]  /*0d50*/  IADD3 R7, P1, R12, R7, RZ ;  /* 0x000000070c077210 */ /* 0x010fca0007f3e0ff */
        /* <DEDUP_REMOVED lines=8> */
.L_x_10:
[----:B-1----:R-:W-:Y:S01]  /*0de0*/  SHF.R.U64 R4, R2, R15, R3 ;  /* 0x0000000f02047219 */ /* 0x002fe20000001203 */
[----:B0-----:R-:W-:Y:S01]  /*0df0*/  VIADD R5, R13, 0xffffffff ;  /* 0xffffffff0d057836 */ /* 0x001fe20000000000 */
[----:B------:R-:W-:Y:S02]  /*0e00*/  SHF.L.U32 R2, R11, R18, RZ ;  /* 0x000000120b027219 */ /* 0x000fe400000006ff */
[----:B------:R-:W-:Y:S01]  /*0e10*/  LOP3.LUT R3, R19, R8, RZ, 0xc0, !PT ;  /* 0x0000000813037212 */ /* 0x000fe200078ec0ff */
[----:B------:R-:W-:Y:S01]  /*0e20*/  IMAD.MOV R6, RZ, RZ, -R4 ;  /* 0x000000ffff067224 */ /* 0x000fe200078e0a04 */
[----:B------:R-:W-:Y:S02]  /*0e30*/  SEL R0, R0, R23, !P4 ;  /* 0x0000001700007207 */ /* 0x000fe40006000000 */
[----:B------:R-:W-:Y:S01]  /*0e40*/  LOP3.LUT R5, R10, R5, RZ, 0xc0, !PT ;  /* 0x000000050a057212 */ /* 0x000fe200078ec0ff */
[----:B------:R-:W-:Y:S01]  /*0e50*/  IMAD R3, R2, R4, R3 ;  /* 0x0000000402037224 */ /* 0x000fe200078e0203 */
[----:B------:R-:W-:Y:S01]  /*0e60*/  R2UR UR12, R22 ;  /* 0x00000000160c72ca */ /* 0x000fe200000e0000 */
[----:B--2---:R-:W-:-:S02]  /*0e70*/  IMAD R2, R6, R17, R12 ;  /* 0x0000001106027224 */ /* 0x004fc400078e020c */
[----:B---3--:R-:W-:Y:S02]  /*0e80*/  IMAD R0, R3, R16, R0 ;  /* 0x0000001003007224 */ /* 0x008fe400078e0200 */
[----:B------:R-:W-:Y:S02]  /*0e90*/  IMAD R3, R2, R13, R5 ;  /* 0x0000000d02037224 */ /* 0x000fe400078e0205 */
[----:B------:R-:W-:-:S03]  /*0ea0*/  IMAD.MOV.U32 R4, RZ, RZ, 0x1 ;  /* 0x00000001ff047424 */ /* 0x000fc600078e00ff */
[----:B------:R-:W-:Y:S02]  /*0eb0*/  SEL R2, R3, R0, !P4 ;  /* 0x0000000003027207 */ /* 0x000fe40006000000 */
[----:B------:R-:W-:-:S03]  /*0ec0*/  SEL R0, R0, R3, !P4 ;  /* 0x0000000300007207 */ /* 0x000fc60006000000 */
[----:B------:R0:W-:Y:S04]  /*0ed0*/  STL [R1+0x7c], R2 ;  /* 0x00007c0201007387 */ /* 0x0001e80000100800 */
[----:B------:R0:W-:Y:S02]  /*0ee0*/  STL [R1+0x80], R0 ;  /* 0x0000800001007387 */ /* 0x0001e40000100800 */
.L_x_8:
[----:B------:R-:W-:-:S08]  /*0ef0*/  NOP ;  /* 0x0000000000007918 */ /* 0x000fd00000000000 */
[----:B------:R-:W2:Y:S02]  /*0f00*/  USETMAXREG.TRY_ALLOC.CTAPOOL UP0, 0xe8 ;  /* 0x000000e8000079c8 */ /* 0x000ea40008000600 */
[----:B--2---:R-:W-:-:S13]  /*0f10*/  PLOP3.LUT P1, PT, PT, PT, UP0, 0x80, 0x0 ;  /* 0x000000000000781c */ /* 0x004fda0003f2f008 */
[----:B------:R-:W-:Y:S05]  /*0f20*/  @!P1 BRA `(.L_x_8) ;  /* 0xfffffffc00f09947 */ /* 0x000fea000383ffff */
[----:B------:R-:W-:Y:S01]  /*0f30*/  ULDC.64 UR4, c[0x0][0x598] ;  /* 0x0001660000047ab9 */ /* 0x000fe20000000a00 */
[----:B------:R-:W-:Y:S01]  /*0f40*/  ULDC.64 UR14, c[0x0][0x208] ;  /* 0x00008200000e7ab9 */ /* 0x000fe20000000a00 */
[----:B------:R-:W-:-:S04]  /*0f50*/  ISETP.NE.U32.AND P1, PT, RZ, UR4, PT ;  /* 0x00000004ff007c0c */ /* 0x000fc8000bf25070 */
[----:B------:R-:W-:-:S13]  /*0f60*/  ISETP.NE.AND.EX P1, PT, RZ, UR5, PT, P1 ;  /* 0x00000005ff007c0c */ /* 0x000fda000bf25310 */
[----:B------:R-:W-:Y:S05]  /*0f70*/  @!P1 BRA `(.L_x_11) ;  /* 0x0000000000209947 */ /* 0x000fea0003800000 */
[----:B0-----:R-:W0:Y:S02]  /*0f80*/  LDC.64 R2, c[0x0][0x598] ;  /* 0x00016600ff027b82 */ /* 0x001e240000000a00 */
[----:B0-----:R-:W2:Y:S02]  /*0f90*/  LDG.E.64 R2, desc[UR14][R2.64] ;  /* 0x0000000e02027981 */ /* 0x001ea4000c1e1b00 */
[----:B--2---:R-:W-:-:S04]  /*0fa0*/  ISETP.NE.U32.AND P1, PT, R2, RZ, PT ;  /* 0x000000ff0200720c */ /* 0x004fc80003f25070 */
[----:B------:R-:W-:-:S13]  /*0fb0*/  ISETP.NE.AND.EX P1, PT, R3, RZ, PT, P1 ;  /* 0x000000ff0300720c */ /* 0x000fda0003f25310 */
[----:B------:R-:W-:Y:S05]  /*0fc0*/  @!P1 BRA `(.L_x_11) ;  /* 0x00000000000c9947 */ /* 0x000fea0003800000 */
[----:B------:R-:W2:Y:S02]  /*0fd0*/  LD.E R2, desc[UR14][R2.64] ;  /* 0x0000000e02027980 */ /* 0x000ea4000c101900 */
[----:B--2---:R-:W-:Y:S01]  /*0fe0*/  R2UR UR20, R2 ;  /* 0x00000000021472ca */ /* 0x004fe200000e0000 */
[----:B------:R-:W-:-:S14]  /*0ff0*/  BRA `(.L_x_12) ;  /* 0x0000000000247947 */ /* 0x000fdc0003800000 */
.L_x_11:
[----:B------:R-:W-:Y:S02]  /*1000*/  ULDC.64 UR4, c[0x0][0x588] ;  /* 0x0001620000047ab9 */ /* 0x000fe40000000a00 */
[----:B------:R-:W-:-:S04]  /*1010*/  ISETP.NE.U32.AND P1, PT, RZ, UR4, PT ;  /* 0x00000004ff007c0c */ /* 0x000fc8000bf25070 */
[----:B------:R-:W-:-:S13]  /*1020*/  ISETP.NE.AND.EX P1, PT, RZ, UR5, PT, P1 ;  /* 0x00000005ff007c0c */ /* 0x000fda000bf25310 */
[----:B------:R-:W-:Y:S05]  /*1030*/  @!P1 BRA `(.L_x_13) ;  /* 0x0000000000109947 */ /* 0x000fea0003800000 */
[----:B0-----:R-:W0:Y:S02]  /*1040*/  LDC.64 R2, c[0x0][0x588] ;  /* 0x00016200ff027b82 */ /* 0x001e240000000a00 */
[----:B0-----:R-:W2:Y:S02]  /*1050*/  LDG.E R2, desc[UR14][R2.64] ;  /* 0x0000000e02027981 */ /* 0x001ea4000c1e1900 */
[----:B--2---:R-:W-:Y:S01]  /*1060*/  R2UR UR20, R2 ;  /* 0x00000000021472ca */ /* 0x004fe200000e0000 */
[----:B------:R-:W-:-:S14]  /*1070*/  BRA `(.L_x_12) ;  /* 0x0000000000047947 */ /* 0x000fdc0003800000 */
.L_x_13:
[----:B------:R-:W-:-:S05]  /*1080*/  ULDC UR20, c[0x0][0x580] ;  /* 0x0001600000147ab9 */ /* 0x000fca0000000800 */
.L_x_12:
[----:B------:R-:W-:Y:S02]  /*1090*/  ULDC.64 UR4, c[0x0][0x5a0] ;  /* 0x0001680000047ab9 */ /* 0x000fe40000000a00 */
        /* <DEDUP_REMOVED lines=11> */
.L_x_14:
        /* <DEDUP_REMOVED lines=8> */
.L_x_16:
[----:B------:R-:W-:-:S05]  /*11d0*/  ULDC UR21, c[0x0][0x584] ;  /* 0x0001610000157ab9 */ /* 0x000fca0000000800 */
.L_x_15:
[----:B------:R-:W-:-:S13]  /*11e0*/  LOP3.LUT P1, RZ, R4, 0xff, RZ, 0xc0, !PT ;  /* 0x000000ff04ff7812 */ /* 0x000fda000782c0ff */
[----:B------:R-:W-:Y:S05]  /*11f0*/  @!P1 EXIT ;  /* 0x000000000000994d */ /* 0x000fea0003800000 */
[----:B------:R-:W-:Y:S01]  /*1200*/  ULDC UR4, c[0x0][0x28c] ;  /* 0x0000a30000047ab9 */ /* 0x000fe20000000800 */
[----:B------:R-:W-:Y:S02]  /*1210*/  ULOP3.LUT UR22, UR13, 0x1, URZ, 0xfc, !UPT ;  /* 0x000000010d167892 */ /* 0x000fe4000f8efc3f */
[----:B------:R-:W-:-:S04]  /*1220*/  UIADD3 UR4, UR4, 0x7f, URZ ;  /* 0x0000007f04047890 */ /* 0x000fc8000fffe03f */
[----:B------:R-:W-:-:S04]  /*1230*/  USHF.R.S32.HI UR5, URZ, 0x1f, UR4 ;  /* 0x0000001f3f057899 */ /* 0x000fc80008011404 */
[----:B------:R-:W-:-:S03]  /*1240*/  ULEA.HI UR5, UR5, UR4, URZ, 0x7 ;  /* 0x0000000405057291 */ /* 0x000fc6000f8f383f */
[----:B------:R-:W-:Y:S01]  /*1250*/  UMOV UR4, URZ ;  /* 0x0000003f00047c82 */ /* 0x000fe20008000000 */
[----:B------:R-:W-:-:S03]  /*1260*/  USHF.R.S32.HI UR9, URZ, 0x7, UR5 ;  /* 0x000000073f097899 */ /* 0x000fc60008011405 */
[----:B------:R-:W-:-:S09]  /*1270*/  UMOV UR5, URZ ;  /* 0x0000003f00057c82 */ /* 0x000fd20008000000 */
.L_x_299:
[----:B0-----:R-:W0:Y:S01]  /*1280*/  S2R R0, SR_TID.X ;  /* 0x0000000000007919 */ /* 0x001e220000002100 */
[----:B------:R-:W2:Y:S01]  /*1290*/  S2UR UR18, SR_CgaCtaId ;  /* 0x00000000001279c3 */ /* 0x000ea20000008800 */
[----:B------:R-:W-:Y:S01]  /*12a0*/  UMOV UR17, 0x400 ;  /* 0x0000040000117882 */ /* 0x000fe20000000000 */
[----:B------:R-:W-:Y:S01]  /*12b0*/  UMOV UR6, URZ ;  /* 0x0000003f00067c82 */ /* 0x000fe20008000000 */
[----:B------:R-:W-:Y:S01]  /*12c0*/  STL [R1+0x6c], RZ ;  /* 0x00006cff01007387 */ /* 0x000fe20000100800 */
[----:B------:R-:W-:Y:S01]  /*12d0*/  UMOV UR7, URZ ;  /* 0x0000003f00077c82 */ /* 0x000fe20008000000 */
[----:B------:R-:W-:Y:S01]  /*12e0*/  UMOV UR8, URZ ;  /* 0x0000003f00087c82 */ /* 0x000fe20008000000 */
[----:B------:R-:W-:Y:S01]  /*12f0*/  UMOV UR23, UR5 ;  /* 0x0000000500177c82 */ /* 0x000fe20008000000 */
[----:B------:R-:W-:Y:S01]  /*1300*/  STL [R1+0x68], RZ ;  /* 0x000068ff01007387 */ /* 0x000fe20000100800 */
[----:B-1-3--:R-:W3:Y:S01]  /*1310*/  LDC R2, c[0x0][0x28c] ;  /* 0x0000a300ff027b82 */ /* 0x00aee20000000800 */
[----:B------:R-:W-:Y:S01]  /*1320*/  UMOV UR24, UR4 ;  /* 0x0000000400187c82 */ /* 0x000fe20008000000 */
[----:B------:R-:W-:Y:S01]  /*1330*/  CS2R R4, SRZ ;  /* 0x0000000000047805 */ /* 0x000fe2000001ff00 */
[----:B------:R-:W-:Y:S01]  /*1340*/  STL [R1+0x64], RZ ;  /* 0x000064ff01007387 */ /* 0x000fe20000100800 */
[----:B------:R-:W-:-:S02]  /*1350*/  CS2R R6, SRZ ;  /* 0x0000000000067805 */ /* 0x000fc4000001ff00 */
[----:B------:R-:W-:Y:S02]  /*1360*/  CS2R R8, SRZ ;  /* 0x0000000000087805 */ /* 0x000fe4000001ff00 */
[----:B------:R-:W-:Y:S01]  /*1370*/  CS2R R10, SRZ ;  /* 0x00000000000a7805 */ /* 0x000fe2000001ff00 */
[----:B------:R-:W-:Y:S01]  /*1380*/  STL [R1+0x60], RZ ;  /* 0x000060ff01007387 */ /* 0x000fe20000100800 */
[----:B------:R-:W-:Y:S02]  /*1390*/  CS2R R12, SRZ ;  /* 0x00000000000c7805 */ /* 0x000fe4000001ff00 */
[----:B------:R-:W-:Y:S02]  /*13a0*/  CS2R R14, SRZ ;  /* 0x00000000000e7805 */ /* 0x000fe4000001ff00 */
[----:B------:R-:W-:Y:S01]  /*13b0*/  CS2R R16, SRZ ;  /* 0x0000000000107805 */ /* 0x000fe2000001ff00 */
[----:B------:R-:W-:Y:S01]  /*13c0*/  STL [R1+0x5c], RZ ;  /* 0x00005cff01007387 */ /* 0x000fe20000100800 */
[----:B-1----:R-:W-:-:S02]  /*13d0*/  CS2R R18, SRZ ;  /* 0x0000000000127805 */ /* 0x002fc4000001ff00 */
[----:B------:R-:W-:Y:S02]  /*13e0*/  CS2R R20, SRZ ;  /* 0x0000000000147805 */ /* 0x000fe4000001ff00 */
[----:B------:R-:W-:Y:S01]  /*13f0*/  CS2R R22, SRZ ;  /* 0x0000000000167805 */ /* 0x000fe2000001ff00 */
[----:B------:R-:W-:Y:S01]  /*1400*/  STL [R1+0x58], RZ ;  /* 0x000058ff01007387 */ /* 0x000fe20000100800 */
[----:B------:R-:W-:Y:S02]  /*1410*/  CS2R R152, SRZ ;  /* 0x0000000000987805 */ /* 0x000fe4000001ff00 */
[----:B------:R-:W-:Y:S02]  /*1420*/  CS2R R154, SRZ ;  /* 0x00000000009a7805 */ /* 0x000fe4000001ff00 */
[----:B------:R-:W-:Y:S01]  /*1430*/  CS2R R156, SRZ ;  /* 0x00000000009c7805 */ /* 0x000fe2000001ff00 */
[----:B------:R-:W-:Y:S01]  /*1440*/  STL [R1+0x54], RZ ;  /* 0x000054ff01007387 */ /* 0x000fe20000100800 */
[----:B------:R-:W-:-:S02]  /*1450*/  CS2R R158, SRZ ;  /* 0x00000000009e7805 */ /* 0x000fc4000001ff00 */
[----:B------:R-:W-:Y:S02]  /*1460*/  CS2R R160, SRZ ;  /* 0x0000000000a07805 */ /* 0x000fe4000001ff00 */
[----:B------:R-:W-:Y:S02]  /*1470*/  CS2R R162, SRZ ;  /* 0x0000000000a27805 */ /* 0x000fe4000001ff00 */
[----:B0-----:R-:W-:Y:S01]  /*1480*/  LOP3.LUT R0, R0, 0x80, RZ, 0xc0, !PT ;  /* 0x0000008000007812 */ /* 0x001fe200078ec0ff */
[----:B------:R-:W-:Y:S01]  /*1490*/  STL [R1+0x50], RZ ;  /* 0x000050ff01007387 */ /* 0x000fe20000100800 */
[----:B---3--:R-:W-:Y:S02]  /*14a0*/  ISETP.GE.AND P1, PT, R2, 0x1, PT ;  /* 0x000000010200780c */ /* 0x008fe40003f26270 */
[----:B------:R-:W-:Y:S02]  /*14b0*/  CS2R R2, SRZ ;  /* 0x0000000000027805 */ /* 0x000fe4000001ff00 */
[----:B------:R-:W-:Y:S01]  /*14c0*/  SHF.R.U32.HI R0, RZ, 0x7, R0 ;  /* 0x00000007ff007819 */ /* 0x000fe20000011600 */
        /* <DEDUP_REMOVED lines=8> */
[----:B------:R-:W0:Y:S01]  /*1550*/  SHFL.IDX PT, R0, R0, RZ, 0x1f ;  /* 0x00001fff00007589 */ /* 0x000e2200000e0000 */
[----:B------:R-:W-:-:S02]  /*1560*/  CS2R R176, SRZ ;  /* 0x0000000000b07805 */ /* 0x000fc4000001ff00 */
[----:B------:R-:W-:Y:S02]  /*1570*/  CS2R R178, SRZ ;  /* 0x0000000000b27805 */ /* 0x000fe4000001ff00 */
[----:B------:R-:W-:Y:S01]  /*1580*/  CS2R R180, SRZ ;  /* 0x0000000000b47805 */ /* 0x000fe2000001ff00 */
[----:B------:R1:W-:Y:S01]  /*1590*/  STL [R1+0x44], RZ ;  /* 0x000044ff01007387 */ /* 0x0003e20000100800 */
[----:B------:R-:W-:Y:S02]  /*15a0*/  CS2R R182, SRZ ;  /* 0x0000000000b67805 */ /* 0x000fe4000001ff00 */
[----:B------:R-:W-:Y:S02]  /*15b0*/  CS2R R184, SRZ ;  /* 0x0000000000b87805 */ /* 0x000fe4000001ff00 */
[----:B------:R-:W-:Y:S01]  /*15c0*/  CS2R R186, SRZ ;  /* 0x0000000000ba7805 */ /* 0x000fe2000001ff00 */
[----:B------:R1:W-:Y:S01]  /*15d0*/  STL [R1+0x40], RZ ;  /* 0x000040ff01007387 */ /* 0x0003e20000100800 */
        /* <DEDUP_REMOVED lines=14> */
[----:B------:R-:W-:Y:S02]  /*16c0*/  CS2R R210, SRZ ;  /* 0x0000000000d27805 */ /* 0x000fe4000001ff00 */
[----:B0-----:R-:W-:Y:S01]  /*16d0*/  R2UR UR10, R0 ;  /* 0x00000000000a72ca */ /* 0x001fe200000e0000 */
[----:B------:R1:W-:Y:S01]  /*16e0*/  STL [R1+0x30], RZ ;  /* 0x000030ff01007387 */ /* 0x0003e20000100800 */
[----:B------:R-:W-:Y:S01]  /*16f0*/  IMAD.MOV.U32 R0, RZ, RZ, RZ ;  /* 0x000000ffff007224 */ /* 0x000fe200078e00ff */
[----:B------:R-:W-:-:S02]  /*1700*/  CS2R R212, SRZ ;  /* 0x0000000000d47805 */ /* 0x000fc4000001ff00 */
[----:B------:R-:W-:Y:S01]  /*1710*/  CS2R R214, SRZ ;  /* 0x0000000000d67805 */ /* 0x000fe2000001ff00 */
[----:B------:R1:W-:Y:S01]  /*1720*/  STL [R1+0x2c], RZ ;  /* 0x00002cff01007387 */ /* 0x0003e20000100800 */
[----:B------:R-:W-:Y:S02]  /*1730*/  CS2R R216, SRZ ;  /* 0x0000000000d87805 */ /* 0x000fe4000001ff00 */
[----:B------:R-:W-:Y:S02]  /*1740*/  CS2R R218, SRZ ;  /* 0x0000000000da7805 */ /* 0x000fe4000001ff00 */
[----:B------:R-:W-:Y:S01]  /*1750*/  CS2R R220, SRZ ;  /* 0x0000000000dc7805 */ /* 0x000fe2000001ff00 */
[----:B------:R1:W-:Y:S01]  /*1760*/  STL [R1+0x28], RZ ;  /* 0x000028ff01007387 */ /* 0x0003e20000100800 */
[----:B------:R-:W-:Y:S02]  /*1770*/  CS2R R222, SRZ ;  /* 0x0000000000de7805 */ /* 0x000fe4000001ff00 */
[----:B------:R-:W-:-:S02]  /*1780*/  CS2R R224, SRZ ;  /* 0x0000000000e07805 */ /* 0x000fc4000001ff00 */
[----:B------:R-:W-:Y:S01]  /*1790*/  CS2R R226, SRZ ;  /* 0x0000000000e27805 */ /* 0x000fe2000001ff00 */
[----:B------:R1:W-:Y:S01]  /*17a0*/  STL [R1+0x24], RZ ;  /* 0x000024ff01007387 */ /* 0x0003e20000100800 */
[----:B------:R-:W-:Y:S01]  /*17b0*/  ULEA.HI UR11, UR10, UR10, URZ, 0x1 ;  /* 0x0000000a0a0b7291 */ /* 0x000fe2000f8f083f */
[----:B------:R-:W-:Y:S01]  /*17c0*/  IMAD.MOV.U32 R228, RZ, RZ, RZ ;  /* 0x000000ffffe47224 */ /* 0x000fe200078e00ff */
[----:B------:R-:W-:Y:S01]  /*17d0*/  CS2R R88, SRZ ;  /* 0x0000000000587805 */ /* 0x000fe2000001ff00 */
[----:B------:R1:W-:Y:S01]  /*17e0*/  STL [R1+0x20], RZ ;  /* 0x000020ff01007387 */ /* 0x0003e20000100800 */
[----:B------:R-:W-:Y:S01]  /*17f0*/  ULOP3.LUT UR16, UR11, 0x7fffe, URZ, 0xc0, !UPT ;  /* 0x0007fffe0b107892 */ /* 0x000fe2000f8ec03f */
[----:B------:R-:W-:Y:S01]  /*1800*/  CS2R R90, SRZ ;  /* 0x00000000005a7805 */ /* 0x000fe2000001ff00 */
[----:B--2---:R-:W-:Y:S01]  /*1810*/  ULEA UR11, UR18, UR17, 0x18 ;  /* 0x00000011120b7291 */ /* 0x004fe2000f8ec03f */
[----:B------:R1:W-:Y:S01]  /*1820*/  STL [R1+0x1c], RZ ;  /* 0x00001cff01007387 */ /* 0x0003e20000100800 */
[----:B------:R-:W-:Y:S01]  /*1830*/  UIADD3 UR16, UR10, -UR16, URZ ;  /* 0x800000100a107290 */ /* 0x000fe2000fffe03f */
[----:B------:R-:W-:-:S02]  /*1840*/  CS2R R92, SRZ ;  /* 0x00000000005c7805 */ /* 0x000fc4000001ff00 */
[----:B------:R-:W-:Y:S01]  /*1850*/  CS2R R94, SRZ ;  /* 0x00000000005e7805 */ /* 0x000fe2000001ff00 */
[----:B------:R1:W-:Y:S01]  /*1860*/  STL [R1+0x18], RZ ;  /* 0x000018ff01007387 */ /* 0x0003e20000100800 */
[----:B------:R-:W-:Y:S01]  /*1870*/  ULEA UR16, UR16, UR11, 0xd ;  /* 0x0000000b10107291 */ /* 0x000fe2000f8e683f */
[----:B------:R-:W-:Y:S02]  /*1880*/  CS2R R96, SRZ ;  /* 0x0000000000607805 */ /* 0x000fe4000001ff00 */
[----:B------:R-:W-:Y:S01]  /*1890*/  CS2R R98, SRZ ;  /* 0x0000000000627805 */ /* 0x000fe2000001ff00 */
[----:B------:R1:W-:Y:S01]  /*18a0*/  STL [R1+0x14], RZ ;  /* 0x000014ff01007387 */ /* 0x0003e20000100800 */
[----:B------:R-:W-:Y:S01]  /*18b0*/  UIADD3 UR16, UR16, 0x100, URZ ;  /* 0x0000010010107890 */ /* 0x000fe2000fffe03f */
[----:B------:R-:W-:Y:S02]  /*18c0*/  CS2R R100, SRZ ;  /* 0x0000000000647805 */ /* 0x000fe4000001ff00 */
[----:B------:R-:W-:Y:S01]  /*18d0*/  CS2R R102, SRZ ;  /* 0x0000000000667805 */ /* 0x000fe2000001ff00 */
[----:B------:R1:W-:Y:S01]  /*18e0*/  STL [R1+0x10], RZ ;  /* 0x000010ff01007387 */ /* 0x0003e20000100800 */
[----:B------:R-:W-:Y:S01]  /*18f0*/  USHF.R.U32.HI UR10, URZ, 0x4, UR16 ;  /* 0x000000043f0a7899 */ /* 0x000fe20008011610 */
[----:B------:R-:W-:-:S02]  /*1900*/  CS2R R104, SRZ ;  /* 0x0000000000687805 */ /* 0x000fc4000001ff00 */
[----:B------:R-:W-:Y:S01]  /*1910*/  CS2R R106, SRZ ;  /* 0x00000000006a7805 */ /* 0x000fe2000001ff00 */
[----:B------:R1:W-:Y:S01]  /*1920*/  STL [R1+0xc], RZ ;  /* 0x00000cff01007387 */ /* 0x0003e20000100800 */
[----:B------:R-:W-:Y:S01]  /*1930*/  ULOP3.LUT UR10, UR10, 0x3fff, URZ, 0xc0, !UPT ;  /* 0x00003fff0a0a7892 */ /* 0x000fe2000f8ec03f */
        /* <DEDUP_REMOVED lines=10> */
[----:B------:R1:W-:Y:S01]  /*19e0*/  STL [R1], RZ ;  /* 0x000000ff01007387 */ /* 0x0003e20000100800 */
[----:B------:R-:W-:Y:S02]  /*19f0*/  CS2R R124, SRZ ;  /* 0x00000000007c7805 */ /* 0x000fe4000001ff00 */
[----:B------:R-:W-:Y:S02]  /*1a00*/  CS2R R126, SRZ ;  /* 0x00000000007e7805 */ /* 0x000fe4000001ff00 */
[----:B------:R-:W-:Y:S02]  /*1a10*/  CS2R R128, SRZ ;  /* 0x0000000000807805 */ /* 0x000fe4000001ff00 */
[----:B------:R-:W-:-:S02]  /*1a20*/  CS2R R130, SRZ ;  /* 0x0000000000827805 */ /* 0x000fc4000001ff00 */
[----:B------:R-:W-:Y:S02]  /*1a30*/  CS2R R132, SRZ ;  /* 0x0000000000847805 */ /* 0x000fe4000001ff00 */
[----:B------:R-:W-:Y:S02]  /*1a40*/  CS2R R134, SRZ ;  /* 0x0000000000867805 */ /* 0x000fe4000001ff00 */
        /* <DEDUP_REMOVED lines=11> */
[----:B----4-:R-:W-:Y:S02]  /*1b00*/  CS2R R30, SRZ ;  /* 0x00000000001e7805 */ /* 0x010fe4000001ff00 */
        /* <DEDUP_REMOVED lines=27> */
[----:B------:R-:W-:Y:S01]  /*1cc0*/  CS2R R86, SRZ ;  /* 0x0000000000567805 */ /* 0x000fe2000001ff00 */
[----:B-1----:R-:W-:Y:S06]  /*1cd0*/  @!P1 BRA `(.L_x_17) ;  /* 0x0000001000c09947 */ /* 0x002fec0003800000 */
[----:B------:R-:W-:-:S06]  /*1ce0*/  UISETP.NE.AND UP0, UPT, UR22, 0x3, UPT ;  /* 0x000000031600788c */ /* 0x000fcc000bf05270 */
[----:B------:R-:W-:-:S13]  /*1cf0*/  PLOP3.LUT P2, PT, PT, PT, UP0, 0x80, 0x0 ;  /* 0x000000000000781c */ /* 0x000fda0003f4f008 */
[----:B------:R-:W-:Y:S05]  /*1d00*/  @!P2 BRA `(.L_x_18) ;  /* 0x000000000004a947 */ /* 0x000fea0003800000 */
[----:B------:R-:W-:Y:S01]  /*1d10*/  BPT.TRAP 0x1 ;  /* 0x000000040000795c */ /* 0x000fe20000300000 */
.L_x_18:
[----:B------:R-:W-:Y:S01]  /*1d20*/  ULEA UR6, UR5, UR11, 0x3 ;  /* 0x0000000b05067291 */ /* 0x000fe2000f8e183f */
[----:B------:R-:W-:-:S05]  /*1d30*/  IMAD.U32 R0, RZ, RZ, UR4 ;  /* 0x00000004ff007e24 */ /* 0x000fca000f8e00ff */
[----:B------:R-:W-:-:S04]  /*1d40*/  SHF.L.U32 R0, R0, 0x1f, RZ ;  /* 0x0000001f00007819 */ /* 0x000fc800000006ff */
[----:B------:R0:W1:Y:S01]  /*1d50*/  SYNCS.PHASECHK.TRANS64.TRYWAIT P1, [UR6], R0 ;  /* 0x00000000ff0075a7 */ /* 0x0000620008020146 */
[----:B------:R-:W-:Y:S05]  /*1d60*/  @!P2 BRA `(.L_x_19) ;  /* 0x000000000004a947 */ /* 0x000fea0003800000 */
[----:B------:R-:W-:Y:S01]  /*1d70*/  BPT.TRAP 0x1 ;  /* 0x000000040000795c */ /* 0x000fe20000300000 */
.L_x_19:
[----:B-1----:R-:W-:Y:S05]  /*1d80*/  @P1 BRA `(.L_x_20) ;  /* 0x0000000000081947 */ /* 0x002fea0003800000 */
[----:B------:R-:W1:Y:S02]  /*1d90*/  SYNCS.PHASECHK.TRANS64.TRYWAIT P1, [UR6], R0 ;  /* 0x00000000ff0075a7 */ /* 0x000e640008020146 */
[----:B-1----:R-:W-:Y:S05]  /*1da0*/  @!P1 BRA `(.L_x_21) ;  /* 0x000000e800209947 */ /* 0x002fea0003800000 */
.L_x_20:
[----:B------:R-:W-:Y:S01]  /*1db0*/  UIADD3 UR6, UR11, 0x28100, URZ ;  /* 0x000281000b067890 */ /* 0x000fe2000fffe03f */
[----:B------:R-:W-:Y:S01]  /*1dc0*/  WARPGROUP.ARRIVE ;  /* 0x00000000000079c5 */ /* 0x000fe20000000000 */
[----:B------:R-:W-:Y:S01]  /*1dd0*/  ULOP3.LUT UR7, UR10, 0x10000, URZ, 0xfc, !UPT ;  /* 0x000100000a077892 */ /* 0x000fe2000f8efc3f */
[----:B------:R2:W-:Y:S01]  /*1de0*/  STL [R1+0x6c], RZ ;  /* 0x00006cff01007387 */ /* 0x0005e20000100800 */
[----:B------:R-:W-:Y:S01]  /*1df0*/  USHF.R.U32.HI UR6, URZ, 0x4, UR6 ;  /* 0x000000043f067899 */ /* 0x000fe20008011606 */
[----:B01----:R-:W-:Y:S01]  /*1e00*/  IMAD.MOV.U32 R0, RZ, RZ, RZ ;  /* 0x000000ffff007224 */ /* 0x003fe200078e00ff */
[----:B------:R-:W-:Y:S01]  /*1e10*/  ULEA UR7, UR5, UR7, 0xb ;  /* 0x0000000705077291 */ /* 0x000fe2000f8e583f */
[----:B------:R2:W-:Y:S01]  /*1e20*/  STL [R1+0x68], RZ ;  /* 0x000068ff01007387 */ /* 0x0005e20000100800 */
[----:B------:R-:W-:Y:S01]  /*1e30*/  ULOP3.LUT UR6, UR6, 0x3fff, URZ, 0xc0, !UPT ;  /* 0x00003fff06067892 */ /* 0x000fe2000f8ec03f */
[----:B------:R-:W-:Y:S01]  /*1e40*/  CS2R R2, SRZ ;  /* 0x0000000000027805 */ /* 0x000fe2000001ff00 */
[----:B------:R-:W-:Y:S01]  /*1e50*/  UMOV UR17, 0x40000040 ;  /* 0x4000004000117882 */ /* 0x000fe20000000000 */
[----:B------:R-:W-:Y:S01]  /*1e60*/  UMOV UR19, 0x40000040 ;  /* 0x4000004000137882 */ /* 0x000fe20000000000 */
[----:B------:R-:W-:Y:S01]  /*1e70*/  ULOP3.LUT UR6, UR6, 0x10000, URZ, 0xfc, !UPT ;  /* 0x0001000006067892 */ /* 0x000fe2000f8efc3f */
[----:B------:R2:W-:Y:S01]  /*1e80*/  STL [R1+0x64], RZ ;  /* 0x000064ff01007387 */ /* 0x0005e20000100800 */
[----:B------:R-:W-:Y:S01]  /*1e90*/  UMOV UR16, UR7 ;  /* 0x0000000700107c82 */ /* 0x000fe20008000000 */
[----:B------:R-:W-:Y:S01]  /*1ea0*/  CS2R R4, SRZ ;  /* 0x0000000000047805 */ /* 0x000fe2000001ff00 */
[----:B------:R-:W-:Y:S01]  /*1eb0*/  ULEA UR8, UR5, UR6, 0xa ;  /* 0x0000000605087291 */ /* 0x000fe2000f8e503f */
[----:B------:R2:W-:Y:S01]  /*1ec0*/  STL [R1+0x60], RZ ;  /* 0x000060ff01007387 */ /* 0x0005e20000100800 */
[----:B------:R-:W-:Y:S01]  /*1ed0*/  CS2R R6, SRZ ;  /* 0x0000000000067805 */ /* 0x000fe2000001ff00 */
[----:B------:R-:W-:Y:S01]  /*1ee0*/  UMOV UR6, 0x4 ;  /* 0x0000000400067882 */ /* 0x000fe20000000000 */
[----:B------:R-:W-:Y:S01]  /*1ef0*/  CS2R R8, SRZ ;  /* 0x0000000000087805 */ /* 0x000fe2000001ff00 */
[----:B------:R2:W-:Y:S01]  /*1f00*/  STL [R1+0x5c], RZ ;  /* 0x00005cff01007387 */ /* 0x0005e20000100800 */
[----:B------:R-:W-:Y:S01]  /*1f10*/  CS2R R10, SRZ ;  /* 0x00000000000a7805 */ /* 0x000fe2000001ff00 */
[----:B------:R-:W-:Y:S01]  /*1f20*/  UMOV UR18, UR8 ;  /* 0x0000000800127c82 */ /* 0x000fe20008000000 */
[----:B------:R-:W-:Y:S01]  /*1f30*/  CS2R R12, SRZ ;  /* 0x00000000000c7805 */ /* 0x000fe2000001ff00 */
[----:B------:R-:W-:Y:S01]  /*1f40*/  QGMMA.64x128x32.F32.E4M3.E4M3 R88, gdesc[UR16], RZ, !UPT ;  /* 0x01e00000105879f3 */ /* 0x000fe2000c7008ff */
[----:B------:R-:W-:Y:S01]  /*1f50*/  UIADD3 UR16, UR7, 0x400, URZ ;  /* 0x0000040007107890 */ /* 0x000fe2000fffe03f */
[----:B------:R2:W-:Y:S01]  /*1f60*/  STL [R1+0x58], RZ ;  /* 0x000058ff01007387 */ /* 0x0005e20000100800 */
[----:B------:R-:W-:Y:S01]  /*1f70*/  UMOV UR17, 0x40000040 ;  /* 0x4000004000117882 */ /* 0x000fe20000000000 */
[----:B------:R-:W-:-:S02]  /*1f80*/  CS2R R14, SRZ ;  /* 0x00000000000e7805 */ /* 0x000fc4000001ff00 */
[----:B------:R-:W-:Y:S01]  /*1f90*/  CS2R R16, SRZ ;  /* 0x0000000000107805 */ /* 0x000fe2000001ff00 */
[----:B------:R2:W-:Y:S01]  /*1fa0*/  STL [R1+0x54], RZ ;  /* 0x000054ff01007387 */ /* 0x0005e20000100800 */
[----:B------:R-:W-:Y:S02]  /*1fb0*/  CS2R R18, SRZ ;  /* 0x0000000000127805 */ /* 0x000fe4000001ff00 */
[----:B------:R-:W-:Y:S02]  /*1fc0*/  CS2R R20, SRZ ;  /* 0x0000000000147805 */ /* 0x000fe4000001ff00 */
[----:B------:R-:W-:Y:S01]  /*1fd0*/  CS2R R22, SRZ ;  /* 0x0000000000167805 */ /* 0x000fe2000001ff00 */
[----:B------:R2:W-:Y:S01]  /*1fe0*/  STL [R1+0x50], RZ ;  /* 0x000050ff01007387 */ /* 0x0005e20000100800 */
[----:B------:R-:W-:Y:S01]  /*1ff0*/  CS2R R152, SRZ ;  /* 0x0000000000987805 */ /* 0x000fe2000001ff00 */
[----:B------:R-:W-:Y:S01]  /*2000*/  QGMMA.64x128x32.F32.E4M3.E4M3 R24, gdesc[UR16], RZ, !UPT ;  /* 0x01e00000101879f3 */ /* 0x000fe2000c7008ff */
[----:B------:R-:W-:Y:S01]  /*2010*/  UIADD3 UR16, UR7, 0x2, URZ ;  /* 0x0000000207107890 */ /* 0x000fe2000fffe03f */
[----:B------:R2:W-:Y:S01]  /*2020*/  STL [R1+0x4c], RZ ;  /* 0x00004cff01007387 */ /* 0x0005e20000100800 */
[----:B------:R-:W-:Y:S01]  /*2030*/  UIADD3 UR18, UR8, 0x2, URZ ;  /* 0x0000000208127890 */ /* 0x000fe2000fffe03f */
[----:B------:R-:W-:Y:S01]  /*2040*/  CS2R R154, SRZ ;  /* 0x00000000009a7805 */ /* 0x000fe2000001ff00 */
[----:B------:R-:W-:Y:S01]  /*2050*/  UMOV UR17, 0x40000040 ;  /* 0x4000004000117882 */ /* 0x000fe20000000000 */
[----:B------:R-:W-:Y:S01]  /*2060*/  UMOV UR19, 0x40000040 ;  /* 0x4000004000137882 */ /* 0x000fe20000000000 */
        /* <DEDUP_REMOVED lines=49> */
[----:B------:R-:W-:-:S03]  /*2380*/  IMAD.MOV.U32 R228, RZ, RZ, RZ ;  /* 0x000000ffffe47224 */ /* 0x000fc600078e00ff */
[----:B------:R2:W-:Y:S04]  /*2390*/  STL [R1+0x14], RZ ;  /* 0x000014ff01007387 */ /* 0x0005e80000100800 */
[----:B------:R2:W-:Y:S04]  /*23a0*/  STL [R1+0x10], RZ ;  /* 0x000010ff01007387 */ /* 0x0005e80000100800 */
[----:B------:R2:W-:Y:S04]  /*23b0*/  STL [R1+0xc], RZ ;  /* 0x00000cff01007387 */ /* 0x0005e80000100800 */
[----:B------:R2:W-:Y:S04]  /*23c0*/  STL [R1+0x8], RZ ;  /* 0x000008ff01007387 */ /* 0x0005e80000100800 */
[----:B------:R2:W-:Y:S04]  /*23d0*/  STL [R1+0x4], RZ ;  /* 0x000004ff01007387 */ /* 0x0005e80000100800 */
[----:B------:R2:W-:Y:S01]  /*23e0*/  STL [R1], RZ ;  /* 0x000000ff01007387 */ /* 0x0005e20000100800 */
[----:B------:R-:W-:Y:S01]  /*23f0*/  QGMMA.64x128x32.F32.E4M3.E4M3 R88, gdesc[UR16], R88 ;  /* 0x01e00000105879f3 */ /* 0x000fe20008700858 */
[----:B------:R-:W-:Y:S01]  /*2400*/  UIADD3 UR16, UR7, 0x402, URZ ;  /* 0x0000040207107890 */ /* 0x000fe2000fffe03f */
[----:B------:R-:W-:-:S10]  /*2410*/  UMOV UR17, 0x40000040 ;  /* 0x4000004000117882 */ /* 0x000fd40000000000 */
[----:B------:R-:W-:Y:S01]  /*2420*/  QGMMA.64x128x32.F32.E4M3.E4M3 R24, gdesc[UR16], R24 ;  /* 0x01e00000101879f3 */ /* 0x000fe20008700818 */
[----:B------:R-:W-:Y:S02]  /*2430*/  UIADD3 UR16, UR7, 0x4, URZ ;  /* 0x0000000407107890 */ /* 0x000fe4000fffe03f */
[----:B------:R-:W-:Y:S01]  /*2440*/  UIADD3 UR18, UR8, 0x4, URZ ;  /* 0x0000000408127890 */ /* 0x000fe2000fffe03f */
[----:B------:R-:W-:Y:S01]  /*2450*/  UMOV UR17, 0x40000040 ;  /* 0x4000004000117882 */ /* 0x000fe20000000000 */
[----:B------:R-:W-:-:S07]  /*2460*/  UMOV UR19, 0x40000040 ;  /* 0x4000004000137882 */ /* 0x000fce0000000000 */
        /* <DEDUP_REMOVED lines=10> */
[----:B------:R-:W-:Y:S02]  /*2510*/  UMOV UR17, 0x40000040 ;  /* 0x4000004000117882 */ /* 0x000fe40000000000 */
[----:B------:R-:W-:Y:S02]  /*2520*/  ULDC UR7, c[0x0][0x50c] ;  /* 0x0001430000077ab9 */ /* 0x000fe40000000800 */
[----:B------:R-:W-:-:S04]  /*2530*/  UISETP.NE.AND UP0, UPT, UR7, 0x4, UPT ;  /* 0x000000040700788c */ /* 0x000fc8000bf05270 */
[----:B------:R-:W-:Y:S02]  /*2540*/  USEL UR7, URZ, 0x1, UP0 ;  /* 0x000000013f077887 */ /* 0x000fe40008000000 */
[----:B------:R-:W-:Y:S04]  /*2550*/  QGMMA.64x128x32.F32.E4M3.E4M3 R24, gdesc[UR16], R24, gsb0 ;  /* 0x01e00000101879f3 */ /* 0x000fe80008000818 */
[----:B------:R-:W-:-:S13]  /*2560*/  ISETP.NE.AND P1, PT, RZ, UR7, PT ;  /* 0x00000007ff007c0c */ /* 0x000fda000bf25270 */
[----:B--2---:R-:W-:Y:S05]  /*2570*/  @!P1 BRA `(.L_x_22) ;  /* 0x0000000800809947 */ /* 0x004fea0003800000 */
[----:B------:R-:W-:Y:S02]  /*2580*/  WARPGROUP.DEPBAR.LE gsb0, 0x0 ;  /* 0x00008000000079c5 */ /* 0x000fe40000010000 */
[----:B------:R-:W-:-:S01]  /*2590*/  FADD R227, RZ, R89 ;  /* 0x00000059ffe37221 */ /* 0x000fc20000000000 */
[----:B------:R-:W-:Y:S01]  /*25a0*/  FADD R228, RZ, R88 ;  /* 0x00000058ffe47221 */ /* 0x000fe20000000000 */
[----:B------:R-:W-:-:S01]  /*25b0*/  FADD R226, RZ, R90 ;  /* 0x0000005affe27221 */ /* 0x000fc20000000000 */
[----:B------:R-:W-:Y:S01]  /*25c0*/  FADD R225, RZ, R91 ;  /* 0x0000005bffe17221 */ /* 0x000fe20000000000 */
[----:B------:R-:W-:-:S01]  /*25d0*/  FADD R224, RZ, R92 ;  /* 0x0000005cffe07221 */ /* 0x000fc20000000000 */
[----:B------:R0:W-:Y:S01]  /*25e0*/  STL [R1+0x84], R227 ;  /* 0x000084e301007387 */ /* 0x0001e20000100800 */
[----:B------:R-:W-:-:S01]  /*25f0*/  FADD R223, RZ, R93 ;  /* 0x0000005dffdf7221 */ /* 0x000fc20000000000 */
[----:B------:R-:W-:Y:S01]  /*2600*/  FADD R222, RZ, R94 ;  /* 0x0000005effde7221 */ /* 0x000fe20000000000 */
[----:B------:R-:W-:-:S01]  /*2610*/  FADD R221, RZ, R95 ;  /* 0x0000005fffdd7221 */ /* 0x000fc20000000000 */
[----:B------:R-:W-:Y:S01]  /*2620*/  FADD R220, RZ, R96 ;  /* 0x00000060ffdc7221 */ /* 0x000fe20000000000 */
[----:B------:R-:W-:-:S01]  /*2630*/  FADD R219, RZ, R97 ;  /* 0x00000061ffdb7221 */ /* 0x000fc20000000000 */
[----:B------:R-:W-:Y:S01]  /*2640*/  FADD R218, RZ, R98 ;  /* 0x00000062ffda7221 */ /* 0x000fe20000000000 */
[----:B------:R-:W-:-:S01]  /*2650*/  FADD R217, RZ, R99 ;  /* 0x00000063ffd97221 */ /* 0x000fc20000000000 */
[----:B------:R-:W-:Y:S01]  /*2660*/  FADD R216, RZ, R100 ;  /* 0x00000064ffd87221 */ /* 0x000fe20000000000 */
[----:B------:R-:W-:-:S01]  /*2670*/  FADD R215, RZ, R101 ;  /* 0x00000065ffd77221 */ /* 0x000fc20000000000 */
[----:B0-----:R-:W-:Y:S01]  /*2680*/  FADD R227, RZ, R60 ;  /* 0x0000003cffe37221 */ /* 0x001fe20000000000 */
[----:B------:R-:W-:-:S01]  /*2690*/  FADD R214, RZ, R102 ;  /* 0x00000066ffd67221 */ /* 0x000fc20000000000 */
[----:B------:R-:W-:Y:S01]  /*26a0*/  FADD R213, RZ, R103 ;  /* 0x00000067ffd57221 */ /* 0x000fe20000000000 */
[----:B------:R-:W-:-:S01]  /*26b0*/  FADD R212, RZ, R104 ;  /* 0x00000068ffd47221 */ /* 0x000fc20000000000 */
[----:B------:R-:W-:Y:S01]  /*26c0*/  FADD R211, RZ, R105 ;  /* 0x00000069ffd37221 */ /* 0x000fe20000000000 */
[----:B------:R0:W-:Y:S01]  /*26d0*/  STL [R1], R227 ;  /* 0x000000e301007387 */ /* 0x0001e20000100800 */
        /* <DEDUP_REMOVED lines=94> */
[----:B0-----:R-:W-:-:S05]  /*2cc0*/  FADD R227, RZ, R67 ;  /* 0x00000043ffe37221 */ /* 0x001fca0000000000 */
[----:B------:R0:W-:Y:S02]  /*2cd0*/  STL [R1+0x1c], R227 ;  /* 0x00001ce301007387 */ /* 0x0001e40000100800 */
        /* <DEDUP_REMOVED lines=39> */
[----:B------:R0:W-:Y:S04]  /*2f50*/  STL [R1+0x6c], R227 ;  /* 0x00006ce301007387 */ /* 0x0001e80000100800 */
[----:B0-----:R0:W5:Y:S01]  /*2f60*/  LDL.LU R227, [R1+0x84] ;  /* 0x0000840001e37983 */ /* 0x0011620000300800 */
[----:B------:R-:W-:-:S05]  /*2f70*/  UMOV UR6, URZ ;  /* 0x0000003f00067c82 */ /* 0x000fca0008000000 */
.L_x_22:
[----:B------:R-:W-:Y:S01]  /*2f80*/  UIADD3 UR23, UR5, 0x1, URZ ;  /* 0x0000000105177890 */ /* 0x000fe2000fffe03f */
[----:B------:R-:W-:-:S03]  /*2f90*/  UMOV UR8, 0x1 ;  /* 0x0000000100087882 */ /* 0x000fc60000000000 */
[----:B------:R-:W-:-:S04]  /*2fa0*/  UISETP.NE.AND UP0, UPT, UR23, 0x5, UPT ;  /* 0x000000051700788c */ /* 0x000fc8000bf05270 */
[----:B------:R-:W-:Y:S02]  /*2fb0*/  USEL UR24, URZ, 0x1, UP0 ;  /* 0x000000013f187887 */ /* 0x000fe40008000000 */
[----:B------:R-:W-:Y:S02]  /*2fc0*/  USEL UR23, UR23, URZ, UP0 ;  /* 0x0000003f17177287 */ /* 0x000fe40008000000 */
[----:B------:R-:W-:-:S12]  /*2fd0*/  ULOP3.LUT UR24, UR4, UR24, URZ, 0x3c, !UPT ;  /* 0x0000001804187292 */ /* 0x000fd8000f8e3c3f */
.L_x_17:
[----:B------:R-:W-:-:S04]  /*2fe0*/  UISETP.LT.AND UP0, UPT, UR9, 0x1, UPT ;  /* 0x000000010900788c */ /* 0x000fc8000bf01270 */
[----:B------:R-:W-:-:S04]  /*2ff0*/  USEL UR16, UR9, 0x1, UP0 ;  /* 0x0000000109107887 */ /* 0x000fc80008000000 */
[----:B------:R-:W-:-:S04]  /*3000*/  UIADD3 UR26, UR9, -UR16, URZ ;  /* 0x80000010091a7290 */ /* 0x000fc8000fffe03f */
[----:B------:R-:W-:-:S06]  /*3010*/  UISETP.GE.AND UP0, UPT, UR26, 0x1, UPT ;  /* 0x000000011a00788c */ /* 0x000fcc000bf06270 */
[----:B------:R-:W-:-:S13]  /*3020*/  PLOP3.LUT P1, PT, PT, PT, UP0, 0x80, 0x0 ;  /* 0x000000000000781c */ /* 0x000fda0003f2f008 */
[----:B------:R-:W-:Y:S05]  /*3030*/  @!P1 BRA `(.L_x_23) ;  /* 0x0000001000ec9947 */ /* 0x000fea0003800000 */
[----:B------:R-:W-:Y:S01]  /*3040*/  UMOV UR25, UR5 ;  /* 0x0000000500197c82 */ /* 0x000fe20008000000 */
[----:B------:R-:W-:-:S05]  /*3050*/  ULDC UR27, c[0x0][0x50c] ;  /* 0x00014300001b7ab9 */ /* 0x000fca0000000800 */
.L_x_31:
[----:B------:R-:W-:-:S06]  /*3060*/  UISETP.NE.AND UP0, UPT, UR22, 0x3, UPT ;  /* 0x000000031600788c */ /* 0x000fcc000bf05270 */
[----:B------:R-:W-:-:S13]  /*3070*/  PLOP3.LUT P2, PT, PT, PT, UP0, 0x80, 0x0 ;  /* 0x000000000000781c */ /* 0x000fda0003f4f008 */
[----:B-1---5:R-:W-:Y:S05]  /*3080*/  @!P2 BRA `(.L_x_24) ;  /* 0x000000000004a947 */ /* 0x022fea0003800000 */
[----:B------:R-:W-:Y:S01]  /*3090*/  BPT.TRAP 0x1 ;  /* 0x000000040000795c */ /* 0x000fe20000300000 */
.L_x_24:
[----:B------:R-:W1:Y:S01]  /*30a0*/  S2UR UR16, SR_CgaCtaId ;  /* 0x00000000001079c3 */ /* 0x000e620000008800 */
[----:B------:R-:W-:Y:S01]  /*30b0*/  UMOV UR11, 0x400 ;  /* 0x00000400000b7882 */ /* 0x000fe20000000000 */
[----:B------:R-:W-:-:S05]  /*30c0*/  IMAD.U32 R229, RZ, RZ, UR24 ;  /* 0x00000018ffe57e24 */ /* 0x000fca000f8e00ff */
[----:B------:R-:W-:Y:S01]  /*30d0*/  SHF.L.U32 R229, R229, 0x1f, RZ ;  /* 0x0000001fe5e57819 */ /* 0x000fe200000006ff */
[----:B-1----:R-:W-:-:S04]  /*30e0*/  ULEA UR11, UR16, UR11, 0x18 ;  /* 0x0000000b100b7291 */ /* 0x002fc8000f8ec03f */
[----:B------:R-:W-:-:S09]  /*30f0*/  ULEA UR16, UR23, UR11, 0x3 ;  /* 0x0000000b17107291 */ /* 0x000fd2000f8e183f */
[----:B------:R1:W2:Y:S01]  /*3100*/  SYNCS.PHASECHK.TRANS64.TRYWAIT P1, [UR16], R229 ;  /* 0x000000e5ff0075a7 */ /* 0x0002a20008020150 */
[----:B------:R-:W-:Y:S05]  /*3110*/  @!P2 BRA `(.L_x_25) ;  /* 0x000000000004a947 */ /* 0x000fea0003800000 */
[----:B------:R-:W-:Y:S01]  /*3120*/  BPT.TRAP 0x1 ;  /* 0x000000040000795c */ /* 0x000fe20000300000 */
.L_x_25:
[----:B--2---:R-:W-:Y:S05]  /*3130*/  @P1 BRA `(.L_x_26) ;  /* 0x0000000000081947 */ /* 0x004fea0003800000 */
[----:B------:R-:W2:Y:S02]  /*3140*/  SYNCS.PHASECHK.TRANS64.TRYWAIT P1, [UR16], R229 ;  /* 0x000000e5ff0075a7 */ /* 0x000ea40008020150 */
[----:B--2---:R-:W-:Y:S05]  /*3150*/  @!P1 BRA `(.L_x_27) ;  /* 0x000000d4004c9947 */ /* 0x004fea0003800000 */
.L_x_26:
[----:B------:R-:W-:Y:S01]  /*3160*/  UIADD3 UR16, UR11, 0x28100, URZ ;  /* 0x000281000b107890 */ /* 0x000fe2000fffe03f */
[----:B------:R-:W-:Y:S01]  /*3170*/  WARPGROUP.ARRIVE ;  /* 0x00000000000079c5 */ /* 0x000fe20000000000 */
[----:B------:R-:W-:Y:S02]  /*3180*/  UISETP.NE.AND UP0, UPT, UR7, URZ, UPT ;  /* 0x0000003f0700728c */ /* 0x000fe4000bf05270 */
[----:B------:R-:W-:Y:S02]  /*3190*/  USHF.R.U32.HI UR16, URZ, 0x4, UR16 ;  /* 0x000000043f107899 */ /* 0x000fe40008011610 */
[----:B------:R-:W-:Y:S02]  /*31a0*/  USEL UR8, UR8, URZ, !UP0 ;  /* 0x0000003f08087287 */ /* 0x000fe4000c000000 */
[----:B------:R-:W-:Y:S02]  /*31b0*/  ULOP3.LUT UR16, UR16, 0x3fff, URZ, 0xc0, !UPT ;  /* 0x00003fff10107892 */ /* 0x000fe4000f8ec03f */
[----:B------:R-:W-:-:S02]  /*31c0*/  UISETP.NE.U32.AND UP0, UPT, UR8, URZ, UPT ;  /* 0x0000003f0800728c */ /* 0x000fc4000bf05070 */
[----:B------:R-:W-:Y:S02]  /*31d0*/  ULOP3.LUT UR7, UR10, 0x10000, URZ, 0xfc, !UPT ;  /* 0x000100000a077892 */ /* 0x000fe4000f8efc3f */
[----:B------:R-:W-:Y:S02]  /*31e0*/  ULOP3.LUT UR8, UR16, 0x10000, URZ, 0xfc, !UPT ;  /* 0x0001000010087892 */ /* 0x000fe4000f8efc3f */
[----:B------:R-:W-:Y:S02]  /*31f0*/  ULEA UR7, UR23, UR7, 0xb ;  /* 0x0000000717077291 */ /* 0x000fe4000f8e583f */
[----:B------:R-:W-:Y:S01]  /*3200*/  ULEA UR8, UR23, UR8, 0xa ;  /* 0x0000000817087291 */ /* 0x000fe2000f8e503f */
[----:B------:R-:W-:Y:S01]  /*3210*/  UMOV UR17, 0x40000040 ;  /* 0x4000004000117882 */ /* 0x000fe20000000000 */
[----:B------:R-:W-:Y:S01]  /*3220*/  UMOV UR19, 0x40000040 ;  /* 0x4000004000137882 */ /* 0x000fe20000000000 */
[----:B------:R-:W-:Y:S02]  /*3230*/  UIADD3 UR6, UR6, 0x4, URZ ;  /* 0x0000000406067890 */ /* 0x000fe4000fffe03f */
[----:B------:R-:W-:-:S02]  /*3240*/  UMOV UR16, UR7 ;  /* 0x0000000700107c82 */ /* 0x000fc40008000000 */
[----:B------:R-:W-:Y:S02]  /*3250*/  UMOV UR18, UR8 ;  /* 0x0000000800127c82 */ /* 0x000fe40008000000 */
[----:B------:R-:W-:Y:S01]  /*3260*/  QGMMA.64x128x32.F32.E4M3.E4M3 R88, gdesc[UR16], R88, UP0 ;  /* 0x01e00000105879f3 */ /* 0x000fe2000bf00858 */
[----:B------:R-:W-:Y:S01]  /*3270*/  UIADD3 UR16, UR7, 0x400, URZ ;  /* 0x0000040007107890 */ /* 0x000fe2000fffe03f */
[----:B------:R-:W-:-:S10]  /*3280*/  UMOV UR17, 0x40000040 ;  /* 0x4000004000117882 */ /* 0x000fd40000000000 */
[----:B------:R-:W-:Y:S01]  /*3290*/  QGMMA.64x128x32.F32.E4M3.E4M3 R24, gdesc[UR16], R24, UP0 ;  /* 0x01e00000101879f3 */ /* 0x000fe2000bf00818 */
[----:B------:R-:W-:Y:S02]  /*32a0*/  UIADD3 UR16, UR7, 0x2, URZ ;  /* 0x0000000207107890 */ /* 0x000fe4000fffe03f */
[----:B------:R-:W-:Y:S01]  /*32b0*/  UIADD3 UR18, UR8, 0x2, URZ ;  /* 0x0000000208127890 */ /* 0x000fe2000fffe03f */
[----:B------:R-:W-:Y:S01]  /*32c0*/  UMOV UR17, 0x40000040 ;  /* 0x4000004000117882 */ /* 0x000fe20000000000 */
[----:B------:R-:W-:Y:S01]  /*32d0*/  UMOV UR19, 0x40000040 ;  /* 0x4000004000137882 */ /* 0x000fe20000000000 */
[----:B------:R-:W-:-:S06]  /*32e0*/  UISETP.NE.AND UP0, UPT, UR6, UR27, UPT ;  /* 0x0000001b0600728c */ /* 0x000fcc000bf05270 */
        /* <DEDUP_REMOVED lines=18> */
[----:B------:R-:W-:Y:S01]  /*3410*/  UMOV UR17, 0x40000040 ;  /* 0x4000004000117882 */ /* 0x000fe20000000000 */
[----:B------:R-:W-:-:S06]  /*3420*/  USEL UR7, URZ, 0x1, UP0 ;  /* 0x000000013f077887 */ /* 0x000fcc0008000000 */
[----:B------:R-:W-:-:S03]  /*3430*/  ISETP.NE.AND P1, PT, RZ, UR7, PT ;  /* 0x00000007ff007c0c */ /* 0x000fc6000bf25270 */
[----:B------:R-:W-:Y:S03]  /*3440*/  QGMMA.64x128x32.F32.E4M3.E4M3 R24, gdesc[UR16], R24, gsb0 ;  /* 0x01e00000101879f3 */ /* 0x000fe60008000818 */
[----:B------:R-:W-:-:S07]  /*3450*/  WARPGROUP.DEPBAR.LE gsb0, 0x1 ;  /* 0x00008000000079c5 */ /* 0x000fce0000010100 */
[----:B------:R-:W-:Y:S05]  /*3460*/  @!P1 BRA `(.L_x_28) ;  /* 0x0000000c00709947 */ /* 0x000fea0003800000 */
[----:B------:R-:W-:Y:S02]  /*3470*/  WARPGROUP.DEPBAR.LE gsb0, 0x0 ;  /* 0x00008000000079c5 */ /* 0x000fe40000010000 */
[----:B-----5:R-:W-:-:S01]  /*3480*/  FADD R227, R89, R227 ;  /* 0x000000e359e37221 */ /* 0x020fc20000000000 */
[----:B------:R-:W-:Y:S01]  /*3490*/  FADD R226, R90, R226 ;  /* 0x000000e25ae27221 */ /* 0x000fe20000000000 */
[----:B------:R-:W-:-:S01]  /*34a0*/  FADD R225, R91, R225 ;  /* 0x000000e15be17221 */ /* 0x000fc20000000000 */
[----:B------:R-:W-:Y:S01]  /*34b0*/  FADD R224, R92, R224 ;  /* 0x000000e05ce07221 */ /* 0x000fe20000000000 */
[----:B------:R-:W-:-:S01]  /*34c0*/  FADD R223, R93, R223 ;  /* 0x000000df5ddf7221 */ /* 0x000fc20000000000 */
[----:B------:R2:W-:Y:S01]  /*34d0*/  STL [R1+0x84], R227 ;  /* 0x000084e301007387 */ /* 0x0005e20000100800 */
[----:B------:R-:W-:-:S01]  /*34e0*/  FADD R222, R94, R222 ;  /* 0x000000de5ede7221 */ /* 0x000fc20000000000 */
[----:B------:R-:W-:Y:S01]  /*34f0*/  FADD R221, R95, R221 ;  /* 0x000000dd5fdd7221 */ /* 0x000fe20000000000 */
[----:B------:R-:W-:-:S01]  /*3500*/  FADD R220, R96, R220 ;  /* 0x000000dc60dc7221 */ /* 0x000fc20000000000 */
[----:B------:R-:W-:Y:S01]  /*3510*/  FADD R219, R97, R219 ;  /* 0x000000db61db7221 */ /* 0x000fe20000000000 */
[----:B------:R-:W-:-:S01]  /*3520*/  FADD R218, R98, R218 ;  /* 0x000000da62da7221 */ /* 0x000fc20000000000 */
[----:B------:R-:W-:Y:S01]  /*3530*/  FADD R217, R99, R217 ;  /* 0x000000d963d97221 */ /* 0x000fe20000000000 */
[----:B------:R-:W-:-:S01]  /*3540*/  FADD R216, R100, R216 ;  /* 0x000000d864d87221 */ /* 0x000fc20000000000 */
[----:B------:R-:W-:Y:S01]  /*3550*/  FADD R215, R101, R215 ;  /* 0x000000d765d77221 */ /* 0x000fe20000000000 */
[----:B------:R-:W-:-:S01]  /*3560*/  FADD R214, R102, R214 ;  /* 0x000000d666d67221 */ /* 0x000fc20000000000 */
[----:B--2---:R-:W2:Y:S01]  /*3570*/  LDL.LU R227, [R1+0x28] ;  /* 0x0000280001e37983 */ /* 0x004ea20000300800 */
[----:B------:R-:W-:-:S01]  /*3580*/  FADD R213, R103, R213 ;  /* 0x000000d567d57221 */ /* 0x000fc20000000000 */
[----:B------:R-:W-:Y:S01]  /*3590*/  FADD R212, R104, R212 ;  /* 0x000000d468d47221 */ /* 0x000fe20000000000 */
[----:B------:R-:W-:-:S01]  /*35a0*/  FADD R211, R105, R211 ;  /* 0x000000d369d37221 */ /* 0x000fc20000000000 */
[----:B------:R3:W-:Y:S01]  /*35b0*/  STL [R1+0x88], R226 ;  /* 0x000088e201007387 */ /* 0x0007e20000100800 */
[----:B------:R-:W-:-:S03]  /*35c0*/  FADD R228, R88, R228 ;  /* 0x000000e458e47221 */ /* 0x000fc60000000000 */
[----:B---3--:R-:W3:Y:S04]  /*35d0*/  LDL.LU R226, [R1+0x24] ;  /* 0x0000240001e27983 */ /* 0x008ee80000300800 */
[----:B------:R4:W-:Y:S04]  /*35e0*/  STL [R1+0x8c], R225 ;  /* 0x00008ce101007387 */ /* 0x0009e80000100800 */
[----:B----4-:R-:W4:Y:S04]  /*35f0*/  LDL.LU R225, [R1+0x20] ;  /* 0x0000200001e17983 */ /* 0x010f280000300800 */
[----:B------:R0:W-:Y:S04]  /*3600*/  STL [R1+0x90], R224 ;  /* 0x000090e001007387 */ /* 0x0001e80000100800 */
[----:B0-----:R-:W4:Y:S04]  /*3610*/  LDL.LU R224, [R1+0x1c] ;  /* 0x00001c0001e07983 */ /* 0x001f280000300800 */
        /* <DEDUP_REMOVED lines=13> */
[----:B0-----:R-:W4:Y:S04]  /*36f0*/  LDL.LU R217, [R1] ;  /* 0x0000000001d97983 */ /* 0x001f280000300800 */
[----:B------:R-:W-:Y:S04]  /*3700*/  STL [R1+0xb0], R216 ;  /* 0x0000b0d801007387 */ /* 0x000fe80000100800 */
[----:B------:R-:W-:Y:S04]  /*3710*/  STL [R1+0xb4], R215 ;  /* 0x0000b4d701007387 */ /* 0x000fe80000100800 */
[----:B------:R-:W-:Y:S04]  /*3720*/  STL [R1+0xb8], R214 ;  /* 0x0000b8d601007387 */ /* 0x000fe80000100800 */
[----:B------:R-:W-:Y:S04]  /*3730*/  STL [R1+0xbc], R213 ;  /* 0x0000bcd501007387 */ /* 0x000fe80000100800 */
[----:B------:R-:W-:Y:S04]  /*3740*/  STL [R1+0xc0], R212 ;  /* 0x0000c0d401007387 */ /* 0x000fe80000100800 */
[----:B------:R0:W-:Y:S01]  /*3750*/  STL [R1+0xc4], R211 ;  /* 0x0000c4d301007387 */ /* 0x0001e20000100800 */
[----:B--2---:R-:W-:-:S01]  /*3760*/  FADD R227, R70, R227 ;  /* 0x000000e346e37221 */ /* 0x004fc20000000000 */
[----:B---3--:R-:W-:Y:S01]  /*3770*/  FADD R226, R69, R226 ;  /* 0x000000e245e27221 */ /* 0x008fe20000000000 */
[----:B----4-:R-:W-:-:S01]  /*3780*/  FADD R225, R68, R225 ;  /* 0x000000e144e17221 */ /* 0x010fc20000000000 */
[----:B------:R-:W-:Y:S01]  /*3790*/  FADD R224, R67, R224 ;  /* 0x000000e043e07221 */ /* 0x000fe20000000000 */
[----:B------:R-:W-:-:S01]  /*37a0*/  FADD R223, R66, R223 ;  /* 0x000000df42df7221 */ /* 0x000fc20000000000 */
[----:B------:R-:W-:Y:S01]  /*37b0*/  FADD R222, R65, R222 ;  /* 0x000000de41de7221 */ /* 0x000fe20000000000 */
[----:B------:R-:W-:-:S01]  /*37c0*/  FADD R221, R64, R221 ;  /* 0x000000dd40dd7221 */ /* 0x000fc20000000000 */
[----:B------:R-:W-:Y:S01]  /*37d0*/  FADD R220, R63, R220 ;  /* 0x000000dc3fdc7221 */ /* 0x000fe20000000000 */
[----:B------:R-:W-:-:S01]  /*37e0*/  FADD R219, R62, R219 ;  /* 0x000000db3edb7221 */ /* 0x000fc20000000000 */
[----:B------:R-:W-:Y:S01]  /*37f0*/  FADD R218, R61, R218 ;  /* 0x000000da3dda7221 */ /* 0x000fe20000000000 */
[----:B------:R-:W-:-:S05]  /*3800*/  FADD R217, R60, R217 ;  /* 0x000000d93cd97221 */ /* 0x000fca0000000000 */
[----:B------:R2:W-:Y:S04]  /*3810*/  STL [R1], R217 ;  /* 0x000000d901007387 */ /* 0x0005e80000100800 */
[----:B------:R3:W-:Y:S04]  /*3820*/  STL [R1+0x4], R218 ;  /* 0x000004da01007387 */ /* 0x0007e80000100800 */
[----:B------:R4:W-:Y:S04]  /*3830*/  STL [R1+0x8], R219 ;  /* 0x000008db01007387 */ /* 0x0009e80000100800 */
[----:B------:R1:W-:Y:S04]  /*3840*/  STL [R1+0xc], R220 ;  /* 0x00000cdc01007387 */ /* 0x0003e80000100800 */
[----:B------:R1:W-:Y:S04]  /*3850*/  STL [R1+0x10], R221 ;  /* 0x000010dd01007387 */ /* 0x0003e80000100800 */
[----:B------:R1:W-:Y:S04]  /*3860*/  STL [R1+0x14], R222 ;  /* 0x000014de01007387 */ /* 0x0003e80000100800 */
[----:B------:R1:W-:Y:S04]  /*3870*/  STL [R1+0x18], R223 ;  /* 0x000018df01007387 */ /* 0x0003e80000100800 */
[----:B------:R1:W-:Y:S04]  /*3880*/  STL [R1+0x1c], R224 ;  /* 0x00001ce001007387 */ /* 0x0003e80000100800 */
[----:B0-----:R-:W4:Y:S04]  /*3890*/  LDL.LU R211, [R1+0x2c] ;  /* 0x00002c0001d37983 */ /* 0x001f280000300800 */
[----:B------:R0:W-:Y:S04]  /*38a0*/  STL [R1+0x20], R225 ;  /* 0x000020e101007387 */ /* 0x0001e80000100800 */
[----:B------:R-:W4:Y:S04]  /*38b0*/  LDL.LU R212, [R1+0x30] ;  /* 0x0000300001d47983 */ /* 0x000f280000300800 */
[----:B------:R0:W-:Y:S04]  /*38c0*/  STL [R1+0x24], R226 ;  /* 0x000024e201007387 */ /* 0x0001e80000100800 */
[----:B------:R-:W4:Y:S04]  /*38d0*/  LDL.LU R213, [R1+0x34] ;  /* 0x0000340001d57983 */ /* 0x000f280000300800 */
[----:B------:R0:W-:Y:S04]  /*38e0*/  STL [R1+0x28], R227 ;  /* 0x000028e301007387 */ /* 0x0001e80000100800 */
[----:B------:R-:W4:Y:S04]  /*38f0*/  LDL.LU R214, [R1+0x38] ;  /* 0x0000380001d67983 */ /* 0x000f280000300800 */
[----:B------:R-:W4:Y:S04]  /*3900*/  LDL.LU R215, [R1+0x3c] ;  /* 0x00003c0001d77983 */ /* 0x000f280000300800 */
[----:B------:R-:W4:Y:S04]  /*3910*/  LDL.LU R216, [R1+0x40] ;  /* 0x0000400001d87983 */ /* 0x000f280000300800 */
[----:B--2---:R-:W2:Y:S04]  /*3920*/  LDL.LU R217, [R1+0x44] ;  /* 0x0000440001d97983 */ /* 0x004ea80000300800 */
[----:B---3--:R-:W3:Y:S04]  /*3930*/  LDL.LU R218, [R1+0x48] ;  /* 0x0000480001da7983 */ /* 0x008ee80000300800 */
[----:B----4-:R-:W4:Y:S04]  /*3940*/  LDL.LU R219, [R1+0x4c] ;  /* 0x00004c0001db7983 */ /* 0x010f280000300800 */
[----:B-1----:R-:W4:Y:S04]  /*3950*/  LDL.LU R220, [R1+0x50] ;  /* 0x0000500001dc7983 */ /* 0x002f280000300800 */
[----:B------:R-:W4:Y:S04]  /*3960*/  LDL.LU R221, [R1+0x54] ;  /* 0x0000540001dd7983 */ /* 0x000f280000300800 */
[----:B------:R-:W4:Y:S04]  /*3970*/  LDL.LU R222, [R1+0x58] ;  /* 0x0000580001de7983 */ /* 0x000f280000300800 */
[----:B------:R-:W4:Y:S04]  /*3980*/  LDL.LU R223, [R1+0x5c] ;  /* 0x00005c0001df7983 */ /* 0x000f280000300800 */
[----:B------:R-:W4:Y:S04]  /*3990*/  LDL.LU R224, [R1+0x60] ;  /* 0x0000600001e07983 */ /* 0x000f280000300800 */
[----:B0-----:R-:W4:Y:S04]  /*39a0*/  LDL.LU R225, [R1+0x64] ;  /* 0x0000640001e17983 */ /* 0x001f280000300800 */
[----:B------:R-:W4:Y:S04]  /*39b0*/  LDL.LU R226, [R1+0x68] ;  /* 0x0000680001e27983 */ /* 0x000f280000300800 */
[----:B------:R-:W4:Y:S01]  /*39c0*/  LDL.LU R227, [R1+0x6c] ;  /* 0x00006c0001e37983 */ /* 0x000f220000300800 */
[----:B------:R-:W-:-:S05]  /*39d0*/  FADD R211, R71, R211 ;  /* 0x000000d347d37221 */ /* 0x000fca0000000000 */
[----:B------:R0:W-:Y:S01]  /*39e0*/  STL [R1+0x2c], R211 ;  /* 0x00002cd301007387 */ /* 0x0001e20000100800 */
[----:B------:R-:W-:-:S03]  /*39f0*/  FADD R212, R72, R212 ;  /* 0x000000d448d47221 */ /* 0x000fc60000000000 */
[----:B0-----:R0:W5:Y:S01]  /*3a00*/  LDL.LU R211, [R1+0xc4] ;  /* 0x0000c40001d37983 */ /* 0x0011620000300800 */
[----:B------:R-:W-:-:S03]  /*3a10*/  FADD R213, R73, R213 ;  /* 0x000000d549d57221 */ /* 0x000fc60000000000 */
[----:B------:R1:W-:Y:S01]  /*3a20*/  STL [R1+0x30], R212 ;  /* 0x000030d401007387 */ /* 0x0003e20000100800 */
[----:B------:R-:W-:-:S01]  /*3a30*/  FADD R214, R74, R214 ;  /* 0x000000d64ad67221 */ /* 0x000fc20000000000 */
[----:B------:R-:W-:Y:S02]  /*3a40*/  FADD R215, R75, R215 ;  /* 0x000000d74bd77221 */ /* 0x000fe40000000000 */
[----:B-1----:R0:W5:Y:S01]  /*3a50*/  LDL.LU R212, [R1+0xc0] ;  /* 0x0000c00001d47983 */ /* 0x0021620000300800 */
[----:B------:R-:W-:-:S03]  /*3a60*/  FADD R216, R76, R216 ;  /* 0x000000d84cd87221 */ /* 0x000fc60000000000 */
[----:B------:R1:W-:Y:S01]  /*3a70*/  STL [R1+0x34], R213 ;  /* 0x000034d501007387 */ /* 0x0003e20000100800 */
[----:B--2---:R-:W-:-:S03]  /*3a80*/  FADD R217, R77, R217 ;  /* 0x000000d94dd97221 */ /* 0x004fc60000000000 */
[----:B-1----:R0:W5:Y:S01]  /*3a90*/  LDL.LU R213, [R1+0xbc] ;  /* 0x0000bc0001d57983 */ /* 0x0021620000300800 */
[----:B---3--:R-:W-:-:S03]  /*3aa0*/  FADD R218, R78, R218 ;  /* 0x000000da4eda7221 */ /* 0x008fc60000000000 */
[----:B------:R1:W-:Y:S01]  /*3ab0*/  STL [R1+0x38], R214 ;  /* 0x000038d601007387 */ /* 0x0003e20000100800 */
[----:B----4-:R-:W-:-:S01]  /*3ac0*/  FADD R219, R79, R219 ;  /* 0x000000db4fdb7221 */ /* 0x010fc20000000000 */
[----:B------:R-:W-:Y:S02]  /*3ad0*/  FADD R220, R80, R220 ;  /* 0x000000dc50dc7221 */ /* 0x000fe40000000000 */
[----:B-1----:R0:W5:Y:S04]  /*3ae0*/  LDL.LU R214, [R1+0xb8] ;  /* 0x0000b80001d67983 */ /* 0x0021680000300800 */
[----:B------:R1:W-:Y:S01]  /*3af0*/  STL [R1+0x3c], R215 ;  /* 0x00003cd701007387 */ /* 0x0003e20000100800 */
[----:B------:R-:W-:-:S01]  /*3b00*/  FADD R221, R81, R221 ;  /* 0x000000dd51dd7221 */ /* 0x000fc20000000000 */
[----:B------:R-:W-:-:S02]  /*3b10*/  FADD R222, R82, R222 ;  /* 0x000000de52de7221 */ /* 0x000fc40000000000 */
[----:B-1----:R0:W5:Y:S04]  /*3b20*/  LDL.LU R215, [R1+0xb4] ;  /* 0x0000b40001d77983 */ /* 0x0021680000300800 */
[----:B------:R1:W-:Y:S01]  /*3b30*/  STL [R1+0x40], R216 ;  /* 0x000040d801007387 */ /* 0x0003e20000100800 */
[----:B------:R-:W-:-:S03]  /*3b40*/  FADD R223, R83, R223 ;  /* 0x000000df53df7221 */ /* 0x000fc60000000000 */
        /* <DEDUP_REMOVED lines=13> */
[----:B------:R1:W-:Y:S04]  /*3c20*/  STL [R1+0x54], R221 ;  /* 0x000054dd01007387 */ /* 0x0003e80000100800 */
        /* <DEDUP_REMOVED lines=12> */
[----:B-1----:R0:W5:Y:S01]  /*3cf0*/  LDL.LU R227, [R1+0x84] ;  /* 0x0000840001e37983 */ /* 0x0021620000300800 */
        /* <DEDUP_REMOVED lines=82> */
[----:B0-----:R-:W-:-:S06]  /*4220*/  UMOV UR6, URZ ;  /* 0x0000003f00067c82 */ /* 0x001fcc0008000000 */
.L_x_28:
[----:B------:R-:W-:Y:S05]  /*4230*/  @!P2 BRA `(.L_x_29) ;  /* 0x000000000004a947 */ /* 0x000fea0003800000 */
[----:B------:R-:W-:Y:S01]  /*4240*/  BPT.TRAP 0x1 ;  /* 0x000000040000795c */ /* 0x000fe20000300000 */
.L_x_29:
[----:B-----5:R2:W-:Y:S04]  /*4250*/  STL [R1+0x84], R0 ;  /* 0x0000840001007387 */ /* 0x0205e80000100800 */
[----:B--2---:R-:W2:Y:S01]  /*4260*/  LDL R0, [R1+0x70] ;  /* 0x0000700001007983 */ /* 0x004ea20000100800 */
[----:B-1----:R-:W-:-:S05]  /*4270*/  IMAD.U32 R229, RZ, RZ, UR25 ;  /* 0x00000019ffe57e24 */ /* 0x002fca000f8e00ff */
[----:B------:R-:W-:-:S05]  /*4280*/  @P0 LEA R229, R229, UR11, 0x3 ;  /* 0x0000000be5e50c11 */ /* 0x000fca000f8e18ff */
[----:B------:R-:W-:Y:S01]  /*4290*/  @P0 VIADD R229, R229, 0x28 ;  /* 0x00000028e5e50836 */ /* 0x000fe20000000000 */
[----:B------:R-:W-:-:S06]  /*42a0*/  UISETP.GT.U32.AND UP0, UPT, UR13, 0x1, UPT ;  /* 0x000000010d00788c */ /* 0x000fcc000bf04070 */
[----:B------:R-:W-:Y:S02]  /*42b0*/  PLOP3.LUT P1, PT, PT, PT, UP0, 0x80, 0x0 ;  /* 0x000000000000781c */ /* 0x000fe40003f2f008 */
[----:B--2---:R-:W-:Y:S02]  /*42c0*/  @P0 PRMT R229, R0, 0x654, R229 ;  /* 0x0000065400e50816 */ /* 0x004fe400000000e5 */
[----:B------:R1:W5:Y:S02]  /*42d0*/  LDL.LU R0, [R1+0x84] ;  /* 0x0000840001007983 */ /* 0x0003640000300800 */
[----:B------:R1:W-:Y:S07]  /*42e0*/  @P0 SYNCS.ARRIVE.TRANS64.RED.A1T0 RZ, [R229+URZ], RZ ;  /* 0x000000ffe5ff09a7 */ /* 0x0003ee000810043f */
[----:B------:R-:W-:Y:S05]  /*42f0*/  @P1 BRA `(.L_x_30) ;  /* 0x0000000000041947 */ /* 0x000fea0003800000 */
[----:B------:R-:W-:Y:S01]  /*4300*/  BPT.TRAP 0x1 ;  /* 0x000000040000795c */ /* 0x000fe20000300000 */
.L_x_30:
[----:B------:R-:W-:Y:S02]  /*4310*/  UISETP.GT.AND UP2, UPT, UR26, 0x1, UPT ;  /* 0x000000011a00788c */ /* 0x000fe4000bf44270 */
[----:B------:R-:W-:Y:S02]  /*4320*/  UIADD3 UR23, UR23, 0x1, URZ ;  /* 0x0000000117177890 */ /* 0x000fe4000fffe03f */
[----:B------:R-:W-:Y:S02]  /*4330*/  UIADD3 UR25, UR25, 0x1, URZ ;  /* 0x0000000119197890 */ /* 0x000fe4000fffe03f */
[----:B------:R-:W-:Y:S01]  /*4340*/  PLOP3.LUT P1, PT, PT, PT, UP2, 0x80, 0x0 ;  /* 0x000000000000781c */ /* 0x000fe20003f2f028 */
[----:B------:R-:W-:Y:S02]  /*4350*/  UISETP.NE.AND UP0, UPT, UR23, 0x5, UPT ;  /* 0x000000051700788c */ /* 0x000fe4000bf05270 */
[----:B------:R-:W-:Y:S02]  /*4360*/  UIADD3 UR16, UR26, -0x1, URZ ;  /* 0xffffffff1a107890 */ /* 0x000fe4000fffe03f */
[----:B------:R-:W-:-:S02]  /*4370*/  USEL UR8, URZ, 0x1, UP0 ;  /* 0x000000013f087887 */ /* 0x000fc40008000000 */
[----:B------:R-:W-:Y:S02]  /*4380*/  UISETP.NE.AND UP1, UPT, UR25, 0x5, UPT ;  /* 0x000000051900788c */ /* 0x000fe4000bf25270 */
[----:B------:R-:W-:Y:S02]  /*4390*/  ULOP3.LUT UR24, UR24, UR8, URZ, 0x3c, !UPT ;  /* 0x0000000818187292 */ /* 0x000fe4000f8e3c3f */
[----:B------:R-:W-:Y:S02]  /*43a0*/  USEL UR23, UR23, URZ, UP0 ;  /* 0x0000003f17177287 */ /* 0x000fe40008000000 */
[----:B------:R-:W-:Y:S01]  /*43b0*/  USEL UR25, UR25, URZ, UP1 ;  /* 0x0000003f19197287 */ /* 0x000fe20008800000 */
[----:B------:R-:W-:Y:S01]  /*43c0*/  UMOV UR8, 0x1 ;  /* 0x0000000100087882 */ /* 0x000fe20000000000 */
[----:B------:R-:W-:Y:S01]  /*43d0*/  UMOV UR26, UR16 ;  /* 0x00000010001a7c82 */ /* 0x000fe20008000000 */
[----:B------:R-:W-:Y:S09]  /*43e0*/  @P1 BRA `(.L_x_31) ;  /* 0xffffffec001c1947 */ /* 0x000ff2000383ffff */
.L_x_23:
[----:B------:R-:W-:-:S04]  /*43f0*/  UISETP.NE.AND UP0, UPT, UR6, URZ, UPT ;  /* 0x0000003f0600728c */ /* 0x000fc8000bf05270 */
[----:B------:R-:W-:-:S06]  /*4400*/  USEL UR6, URZ, 0x1, !UP0 ;  /* 0x000000013f067887 */ /* 0x000fcc000c000000 */
[----:B------:R-:W-:-:S13]  /*4410*/  ISETP.NE.AND P1, PT, RZ, UR6, PT ;  /* 0x00000006ff007c0c */ /* 0x000fda000bf25270 */
[----:B------:R-:W-:Y:S05]  /*4420*/  @!P1 BRA `(.L_x_32) ;  /* 0x0000000c00c49947 */ /* 0x000fea0003800000 */
[----:B------:R-:W-:Y:S02]  /*4430*/  WARPGROUP.DEPBAR.LE gsb0, 0x0 ;  /* 0x00008000000079c5 */ /* 0x000fe40000010000 */
[----:B-----5:R-:W-:Y:S01]  /*4440*/  FADD R227, R89, R227 ;  /* 0x000000e359e37221 */ /* 0x020fe20000000000 */
[----:B------:R-:W-:-:S04]  /*4450*/  FADD R228, R88, R228 ;  /* 0x000000e458e47221 */ /* 0x000fc80000000000 */
[----:B------:R2:W-:Y:S04]  /*4460*/  STL [R1+0x84], R227 ;  /* 0x000084e301007387 */ /* 0x0005e80000100800 */
[----:B--2---:R-:W2:Y:S04]  /*4470*/  LDL.LU R227, [R1+0x6c] ;  /* 0x00006c0001e37983 */ /* 0x004ea80000300800 */
[----:B--2---:R2:W-:Y:S04]  /*4480*/  STL [R1+0x88], R227 ;  /* 0x000088e301007387 */ /* 0x0045e80000100800 */
        /* <DEDUP_REMOVED lines=52> */
[----:B--2---:R-:W2:Y:S01]  /*47d0*/  LDL.LU R227, [R1] ;  /* 0x0000000001e37983 */ /* 0x004ea20000300800 */
[----:B------:R-:W-:Y:S01]  /*47e0*/  FADD R226, R90, R226 ;  /* 0x000000e25ae27221 */ /* 0x000fe20000000000 */
        /* <DEDUP_REMOVED lines=97> */
[----:B--2---:R-:W-:-:S05]  /*4e00*/  FADD R227, R60, R227 ;  /* 0x000000e33ce37221 */ /* 0x004fca0000000000 */
[----:B------:R2:W-:Y:S04]  /*4e10*/  STL [R1], R227 ;  /* 0x000000e301007387 */ /* 0x0005e80000100800 */
[----:B--2---:R-:W2:Y:S02]  /*4e20*/  LDL.LU R227, [R1+0xf0] ;  /* 0x0000f00001e37983 */ /* 0x004ea40000300800 */
[----:B--2---:R-:W-:-:S05]  /*4e30*/  FADD R227, R61, R227 ;  /* 0x000000e33de37221 */ /* 0x004fca0000000000 */
[----:B------:R2:W-:Y:S04]  /*4e40*/  STL [R1+0x4], R227 ;  /* 0x000004e301007387 */ /* 0x0005e80000100800 */
        /* <DEDUP_REMOVED lines=78> */
[----:B--2---:R2:W5:Y:S02]  /*5330*/  LDL.LU R227, [R1+0x84] ;  /* 0x0000840001e37983 */ /* 0x0045640000300800 */
.L_x_32:
[----:B------:R-:W-:Y:S02]  /*5340*/  WARPGROUP.DEPBAR.LE gsb0, 0x0 ;  /* 0x00008000000079c5 */ /* 0x000fe40000010000 */
[----:B------:R-:W3:Y:S02]  /*5350*/  LDC R24, c[0x0][0x28c] ;  /* 0x0000a300ff187b82 */ /* 0x000ee40000000800 */
[----:B---3--:R-:W-:-:S13]  /*5360*/  ISETP.GE.AND P1, PT, R24, 0x1, PT ;  /* 0x000000011800780c */ /* 0x008fda0003f26270 */
[----:B------:R-:W-:Y:S05]  /*5370*/  @!P1 BRA `(.L_x_33) ;  /* 0x0000000000649947 */ /* 0x000fea0003800000 */
[----:B------:R-:W-:-:S06]  /*5380*/  UISETP.NE.AND UP0, UPT, UR22, 0x3, UPT ;  /* 0x000000031600788c */ /* 0x000fcc000bf05270 */
[----:B------:R-:W-:-:S13]  /*5390*/  PLOP3.LUT P1, PT, PT, PT, UP0, 0x80, 0x0 ;  /* 0x000000000000781c */ /* 0x000fda0003f2f008 */
[----:B------:R-:W-:Y:S05]  /*53a0*/  @!P1 BRA `(.L_x_34) ;  /* 0x0000000000049947 */ /* 0x000fea0003800000 */
[----:B------:R-:W-:Y:S01]  /*53b0*/  BPT.TRAP 0x1 ;  /* 0x000000040000795c */ /* 0x000fe20000300000 */
.L_x_34:
[----:B------:R-:W-:Y:S04]  /*53c0*/  BSSY B0, `(.L_x_35) ;  /* 0x0000010000007945 */ /* 0x000fe80003800000 */
[----:B------:R-:W-:Y:S05]  /*53d0*/  @!P0 BRA `(.L_x_36) ;  /* 0x0000000000388947 */ /* 0x000fea0003800000 */
[----:B-----5:R3:W-:Y:S04]  /*53e0*/  STL [R1+0x84], R0 ;  /* 0x0000840001007387 */ /* 0x0207e80000100800 */
[----:B---3--:R-:W3:Y:S01]  /*53f0*/  LDL R0, [R1+0x70] ;  /* 0x0000700001007983 */ /* 0x008ee20000100800 */
[----:B------:R-:W-:-:S04]  /*5400*/  UISETP.LT.AND UP0, UPT, UR9, 0x1, UPT ;  /* 0x000000010900788c */ /* 0x000fc8000bf01270 */
[----:B------:R-:W-:-:S04]  /*5410*/  USEL UR8, UR9, 0x1, UP0 ;  /* 0x0000000109087887 */ /* 0x000fc80008000000 */
[----:B------:R-:W-:-:S04]  /*5420*/  UIADD3 UR8, UR5, UR9, -UR8 ;  /* 0x0000000905087290 */ /* 0x000fc8000fffe808 */
[----:B------:R-:W-:-:S04]  /*5430*/  UIMAD.WIDE.U32 UR6, UR8, -0x33333333, URZ ;  /* 0xcccccccd080678a5 */ /* 0x000fc8000f8e003f */
[----:B------:R-:W-:-:S04]  /*5440*/  USHF.R.U32.HI UR6, URZ, 0x2, UR7 ;  /* 0x000000023f067899 */ /* 0x000fc80008011607 */
[----:B------:R-:W-:-:S04]  /*5450*/  UIMAD UR8, UR6, -0x5, UR8 ;  /* 0xfffffffb060878a4 */ /* 0x000fc8000f8e0208 */
[----:B------:R-:W-:-:S04]  /*5460*/  ULEA UR8, UR8, UR11, 0x3 ;  /* 0x0000000b08087291 */ /* 0x000fc8000f8e183f */
[----:B------:R-:W-:-:S06]  /*5470*/  UIADD3 UR8, UR8, 0x28, URZ ;  /* 0x0000002808087890 */ /* 0x000fcc000fffe03f */
[----:B------:R-:W-:-:S05]  /*5480*/  IMAD.U32 R24, RZ, RZ, UR8 ;  /* 0x00000008ff187e24 */ /* 0x000fca000f8e00ff */
[----:B---3--:R-:W-:Y:S02]  /*5490*/  PRMT R24, R0, 0x654, R24 ;  /* 0x0000065400187816 */ /* 0x008fe40000000018 */
[----:B------:R3:W5:Y:S02]  /*54a0*/  LDL.LU R0, [R1+0x84] ;  /* 0x0000840001007983 */ /* 0x0007640000300800 */
[----:B------:R3:W-:Y:S03]  /*54b0*/  SYNCS.ARRIVE.TRANS64.RED.A1T0 RZ, [R24+URZ], RZ ;  /* 0x000000ff18ff79a7 */ /* 0x0007e6000810043f */
.L_x_36:
[----:B------:R-:W-:Y:S05]  /*54c0*/  BSYNC B0 ;  /* 0x0000000000007941 */ /* 0x000fea0003800000 */
.L_x_35:
[----:B------:R-:W-:-:S06]  /*54d0*/  UISETP.GT.U32.AND UP0, UPT, UR13, 0x1, UPT ;  /* 0x000000010d00788c */ /* 0x000fcc000bf04070 */
[----:B------:R-:W-:-:S13]  /*54e0*/  PLOP3.LUT P1, PT, PT, PT, UP0, 0x80, 0x0 ;  /* 0x000000000000781c */ /* 0x000fda0003f2f008 */
[----:B------:R-:W-:Y:S05]  /*54f0*/  @P1 BRA `(.L_x_33) ;  /* 0x0000000000041947 */ /* 0x000fea0003800000 */
[----:B------:R-:W-:Y:S01]  /*5500*/  BPT.TRAP 0x1 ;  /* 0x000000040000795c */ /* 0x000fe20000300000 */
.L_x_33:
[----:B------:R4:W-:Y:S01]  /*5510*/  STL [R1+0x8c], R3 ;  /* 0x00008c0301007387 */ /* 0x0009e20000100800 */
[----:B------:R-:W0:Y:S01]  /*5520*/  LDC R29, c[0x0][0x288] ;  /* 0x0000a200ff1d7b82 */ /* 0x000e220000000800 */
[----:B------:R-:W-:Y:S02]  /*5530*/  UIADD3 UR10, UR9, UR5, URZ ;  /* 0x00000005090a7290 */ /* 0x000fe4000fffe03f */
[----:B------:R-:W-:Y:S01]  /*5540*/  USHF.R.S32.HI UR11, URZ, 0x1f, UR12 ;  /* 0x0000001f3f0b7899 */ /* 0x000fe2000801140c */
[----:B------:R-:W-:Y:S01]  /*5550*/  ULDC.64 UR6, c[0x0][0x5d0] ;  /* 0x0001740000067ab9 */ /* 0x000fe20000000a00 */
[----:B------:R-:W-:Y:S01]  /*5560*/  ULDC UR16, c[0x0][0x284] ;  /* 0x0000a10000107ab9 */ /* 0x000fe20000000800 */
[----:B----4-:R-:W4:Y:S04]  /*5570*/  LDL.LU R3, [R1+0x7c] ;  /* 0x00007c0001037983 */ /* 0x010f280000300800 */
[----:B------:R1:W-:Y:S04]  /*5580*/  STL [R1+0x88], R2 ;  /* 0x0000880201007387 */ /* 0x0003e80000100800 */
[----:B-----5:R2:W-:Y:S01]  /*5590*/  STL [R1+0x84], R0 ;  /* 0x0000840001007387 */ /* 0x0205e20000100800 */
[----:B-1----:R-:W3:Y:S03]  /*55a0*/  S2R R2, SR_TID.X ;  /* 0x0000000000027919 */ /* 0x002ee60000002100 */
[----:B--2---:R-:W2:Y:S01]  /*55b0*/  LDL.LU R0, [R1+0x80] ;  /* 0x0000800001007983 */ /* 0x004ea20000300800 */
[----:B------:R-:W-:Y:S01]  /*55c0*/  UISETP.GE.U32.AND UP1, UPT, UR9, 0x5, UPT ;  /* 0x000000050900788c */ /* 0x000fe2000bf26070 */
[----:B---3--:R-:W-:-:S02]  /*55d0*/  SHF.R.U32.HI R24, RZ, 0x2, R2 ;  /* 0x00000002ff187819 */ /* 0x008fc40000011602 */
[----:B------:R-:W-:Y:S02]  /*55e0*/  SHF.R.U32.HI R27, RZ, 0x7, R2 ;  /* 0x00000007ff1b7819 */ /* 0x000fe40000011602 */
[----:B------:R-:W-:Y:S02]  /*55f0*/  LOP3.LUT R26, R2, 0x60, RZ, 0xc0, !PT ;  /* 0x00000060021a7812 */ /* 0x000fe400078ec0ff */
[----:B------:R-:W-:Y:S02]  /*5600*/  LOP3.LUT R25, R24, 0x7, RZ, 0xc0, !PT ;  /* 0x0000000718197812 */ /* 0x000fe400078ec0ff */
[----:B------:R-:W-:Y:S02]  /*5610*/  LOP3.LUT R24, R27, 0x1, RZ, 0xc0, !PT ;  /* 0x000000011b187812 */ /* 0x000fe400078ec0ff */
[----:B------:R-:W-:-:S03]  /*5620*/  SHF.R.U32.HI R28, RZ, 0x1, R26 ;  /* 0x00000001ff1c7819 */ /* 0x000fc6000001161a */
[----:B------:R-:W-:Y:S01]  /*5630*/  IMAD.SHL.U32 R26, R24, 0x40, RZ ;  /* 0x00000040181a7824 */ /* 0x000fe200078e00ff */
[----:B------:R-:W-:Y:S01]  /*5640*/  IADD3 R27, RZ, -R28, -R25 ;  /* 0x8000001cff1b7210 */ /* 0x000fe20007ffe819 */
[----:B------:R-:W-:-:S03]  /*5650*/  IMAD.SHL.U32 R32, R2, 0x2, RZ ;  /* 0x0000000202207824 */ /* 0x000fc600078e00ff */
[----:B------:R-:W-:Y:S01]  /*5660*/  LOP3.LUT R43, R26, 0x40, R25, 0xe2, !PT ;  /* 0x000000401a2b7812 */ /* 0x000fe200078ee219 */
[----:B------:R-:W-:Y:S01]  /*5670*/  IMAD R42, R24, -0x40, R27 ;  /* 0xffffffc0182a7824 */ /* 0x000fe200078e021b */
[----:B------:R-:W-:Y:S01]  /*5680*/  LOP3.LUT R24, R2, 0x3, RZ, 0xc0, !PT ;  /* 0x0000000302187812 */ /* 0x000fe200078ec0ff */
[----:B----4-:R-:W-:Y:S02]  /*5690*/  IMAD.SHL.U32 R41, R3, 0x80, RZ ;  /* 0x0000008003297824 */ /* 0x010fe400078e00ff */
[----:B------:R1:W5:Y:S01]  /*56a0*/  LDL.LU R3, [R1+0x8c] ;  /* 0x00008c0001037983 */ /* 0x0003620000300800 */
[----:B------:R-:W-:-:S03]  /*56b0*/  UISETP.GT.U32.AND UP0, UPT, UR10, 0x4, UPT ;  /* 0x000000040a00788c */ /* 0x000fc6000bf04070 */
[----:B------:R1:W5:Y:S01]  /*56c0*/  LDL.LU R2, [R1+0x88] ;  /* 0x0000880001027983 */ /* 0x0003620000300800 */
[C---:B0-----:R-:W-:Y:S01]  /*56d0*/  ISETP.GE.AND P1, PT, R41.reuse, R29, PT ;  /* 0x0000001d2900720c */ /* 0x041fe20003f26270 */
[----:B------:R-:W-:Y:S01]  /*56e0*/  UIMAD UR5, UR11, UR6, URZ ;  /* 0x000000060b0572a4 */ /* 0x000fe2000f8e023f */
[----:B------:R-:W-:Y:S01]  /*56f0*/  LOP3.LUT R32, R41, 0x6, R32, 0xf8, !PT ;  /* 0x0000000629207812 */ /* 0x000fe200078ef820 */
[----:B------:R-:W-:Y:S01]  /*5700*/  UISETP.LT.U32.AND UP0, UPT, UR9, 0x5, UP0 ;  /* 0x000000050900788c */ /* 0x000fe20008701070 */
[----:B------:R-:W-:Y:S01]  /*5710*/  IMAD.U32 R27, RZ, RZ, UR6 ;  /* 0x00000006ff1b7e24 */ /* 0x000fe2000f8e00ff */
[----:B------:R-:W-:Y:S01]  /*5720*/  UIMAD UR8, UR12, UR7, UR5 ;  /* 0x000000070c0872a4 */ /* 0x000fe2000f8e0205 */
[----:B------:R-:W-:Y:S01]  /*5730*/  SHF.R.S32.HI R33, RZ, 0x1f, R32 ;  /* 0x0000001fff217819 */ /* 0x000fe20000011420 */
[----:B------:R-:W-:Y:S01]  /*5740*/  UIMAD.WIDE.U32 UR6, UR10, -0x33333333, URZ ;  /* 0xcccccccd0a0678a5 */ /* 0x000fe2000f8e003f */
[----:B------:R-:W-:Y:S01]  /*5750*/  IMAD R24, R24, -0x2, R29 ;  /* 0xfffffffe18187824 */ /* 0x000fe200078e021d */
[----:B------:R-:W-:Y:S01]  /*5760*/  USEL UR5, URZ, 0x1, !UP0 ;  /* 0x000000013f057887 */ /* 0x000fe2000c000000 */
[----:B--2---:R-:W-:-:S02]  /*5770*/  IMAD.SHL.U32 R25, R0, 0x100, RZ ;  /* 0x0000010000197824 */ /* 0x004fc400078e00ff */
[----:B------:R-:W-:Y:S02]  /*5780*/  IMAD.WIDE R38, R0, 0x100, RZ ;  /* 0x0000010000267825 */ /* 0x000fe400078e02ff */
[----:B------:R1:W5:Y:S01]  /*5790*/  LDL.LU R0, [R1+0x84] ;  /* 0x0000840001007983 */ /* 0x0003620000300800 */
[----:B------:R-:W-:Y:S01]  /*57a0*/  ISETP.GE.OR P1, PT, R25, UR16, P1 ;  /* 0x0000001019007c0c */ /* 0x000fe20008f26670 */
[----:B------:R-:W-:Y:S01]  /*57b0*/  USHF.R.U32.HI UR6, URZ, 0x2, UR7 ;  /* 0x000000023f067899 */ /* 0x000fe20008011607 */
[----:B------:R-:W-:Y:S01]  /*57c0*/  IMAD.WIDE.U32 R26, R27, UR12, R32 ;  /* 0x0000000c1b1a7c25 */ /* 0x000fe2000f8e0020 */
[----:B------:R-:W-:Y:S01]  /*57d0*/  ULOP3.LUT UR4, UR4, UR5, URZ, 0x3c, !UPT ;  /* 0x0000000504047292 */ /* 0x000fe2000f8e3c3f */
[----:B------:R-:W-:Y:S01]  /*57e0*/  IADD3 R42, -R25, UR16, R42 ;  /* 0x00000010192a7c10 */ /* 0x000fe2000fffe12a */
[----:B------:R-:W-:Y:S01]  /*57f0*/  UIMAD UR5, UR6, -0x5, UR10 ;  /* 0xfffffffb060578a4 */ /* 0x000fe2000f8e020a */
[----:B------:R-:W-:Y:S01]  /*5800*/  VIADD R27, R27, UR8 ;  /* 0x000000081b1b7c36 */ /* 0x000fe20008000000 */
[----:B------:R-:W-:Y:S01]  /*5810*/  @UP1 ULOP3.LUT UR4, UR4, 0x1, UR6, 0x78, !UPT ;  /* 0x0000000104041892 */ /* 0x000fe2000f8e7806 */
[----:B------:R-:W-:Y:S01]  /*5820*/  LOP3.LUT R43, R38, R43, R28, 0xfe, !PT ;  /* 0x0000002b262b7212 */ /* 0x000fe200078efe1c */
[----:B------:R-:W-:-:S02]  /*5830*/  IMAD.IADD R41, R24, 0x1, -R41 ;  /* 0x0000000118297824 */ /* 0x000fc400078e0a29 */
[----:B------:R-:W-:Y:S02]  /*5840*/  IMAD.MOV.U32 R40, RZ, RZ, -0x1 ;  /* 0xffffffffff287424 */ /* 0x000fe400078e00ff */
[----:B-1----:R-:W-:Y:S06]  /*5850*/  @P1 BRA `(.L_x_37) ;  /* 0x0000008c00ec1947 */ /* 0x002fec0003800000 */
[----:B------:R-:W0:Y:S01]  /*5860*/  LDC.64 R28, c[0x0][0x5c8] ;  /* 0x00017200ff1c7b82 */ /* 0x000e220000000a00 */
[----:B------:R-:W-:Y:S01]  /*5870*/  ULDC.64 UR6, c[0x0][0x5c0] ;  /* 0x0001700000067ab9 */ /* 0x000fe20000000a00 */
[----:B------:R-:W-:Y:S01]  /*5880*/  BSSY B0, `(.L_x_37) ;  /* 0x00008f8000007945 */ /* 0x000fe20003800000 */
[-C--:B0-----:R-:W-:Y:S01]  /*5890*/  IMAD R24, R39, R28.reuse, RZ ;  /* 0x0000001c27187224 */ /* 0x081fe200078e02ff */
[----:B------:R-:W-:Y:S01]  /*58a0*/  SHF.L.U64.HI R34, R28, 0x3, R29 ;  /* 0x000000031c227819 */ /* 0x000fe2000001021d */
[----:B------:R-:W-:-:S04]  /*58b0*/  IMAD.WIDE.U32 R26, R43, R28, R26 ;  /* 0x0000001c2b1a7225 */ /* 0x000fc800078e001a */
[----:B------:R-:W-:Y:S01]  /*58c0*/  IMAD R25, R43, R29, R24 ;  /* 0x0000001d2b197224 */ /* 0x000fe200078e0218 */
[C---:B------:R-:W-:Y:S01]  /*58d0*/  LEA R30, P2, R28.reuse, R26, 0x7 ;  /* 0x0000001a1c1e7211 */ /* 0x040fe200078438ff */
[----:B------:R-:W-:Y:S01]  /*58e0*/  IMAD.SHL.U32 R31, R28, 0x8, RZ ;  /* 0x000000081c1f7824 */ /* 0x000fe200078e00ff */
[----:B------:R-:W-:Y:S01]  /*58f0*/  IADD3 R24, P1, R26, UR6, RZ ;  /* 0x000000061a187c10 */ /* 0x000fe2000ff3e0ff */
[----:B------:R-:W-:-:S03]  /*5900*/  IMAD.IADD R27, R27, 0x1, R25 ;  /* 0x000000011b1b7824 */ /* 0x000fc600078e0219 */
[----:B------:R-:W-:Y:S02]  /*5910*/  IADD3 R26, P5, P6, R26, UR6, R31 ;  /* 0x000000061a1a7c10 */ /* 0x000fe4000febe01f */
[----:B------:R-:W-:Y:S02]  /*5920*/  LEA.HI.X R29, R28, R27, R29, 0x7, P2 ;  /* 0x0000001b1c1d7211 */ /* 0x000fe400010f3c1d */
[C---:B------:R-:W-:Y:S02]  /*5930*/  IADD3.X R25, R27.reuse, UR7, RZ, P1, !PT ;  /* 0x000000071b197c10 */ /* 0x040fe40008ffe4ff */
[----:B------:R-:W-:Y:S02]  /*5940*/  IADD3.X R27, R27, UR7, R34, P5, P6 ;  /* 0x000000071b1b7c10 */ /* 0x000fe4000afec422 */
[----:B------:R-:W-:Y:S02]  /*5950*/  FSETP.NEU.AND P5, PT, RZ, UR21, PT ;  /* 0x00000015ff007c0b */ /* 0x000fe4000bfad000 */
[----:B------:R-:W-:-:S02]  /*5960*/  IADD3 R28, P1, P2, R30, UR6, R31 ;  /* 0x000000061e1c7c10 */ /* 0x000fc4000fa3e01f */
[----:B------:R-:W-:-:S04]  /*5970*/  IADD3 R30, P3, R30, UR6, RZ ;  /* 0x000000061e1e7c10 */ /* 0x000fc8000ff7e0ff */
[C---:B------:R-:W-:Y:S02]  /*5980*/  IADD3.X R31, R29.reuse, UR7, RZ, P3, !PT ;  /* 0x000000071d1f7c10 */ /* 0x040fe40009ffe4ff */
[----:B------:R-:W-:-:S03]  /*5990*/  IADD3.X R29, R29, UR7, R34, P1, P2 ;  /* 0x000000071d1d7c10 */ /* 0x000fc60008fe4422 */
[----:B------:R-:W-:Y:S05]  /*59a0*/  @!P5 BRA `(.L_x_38) ;  /* 0x0000006c0014d947 */ /* 0x000fea0003800000 */
[----:B------:R-:W-:Y:S01]  /*59b0*/  ULDC.64 UR16, c[0x0][0x5b8] ;  /* 0x00016e0000107ab9 */ /* 0x000fe20000000a00 */
[----:B------:R-:W-:Y:S01]  /*59c0*/  ISETP.GE.AND P1, PT, R42, 0x1, PT ;  /* 0x000000012a00780c */ /* 0x000fe20003f26270 */
[----:B------:R-:W-:Y:S02]  /*59d0*/  UIMAD UR6, UR11, UR16, URZ ;  /* 0x000000100b0672a4 */ /* 0x000fe4000f8e023f */
[----:B------:R-:W-:Y:S01]  /*59e0*/  IMAD.U32 R35, RZ, RZ, UR16 ;  /* 0x00000010ff237e24 */ /* 0x000fe2000f8e00ff */
[----:B------:R-:W-:Y:S01]  /*59f0*/  BSSY B1, `(.L_x_39) ;  /* 0x0000010000017945 */ /* 0x000fe20003800000 */
[----:B------:R-:W-:Y:S01]  /*5a00*/  ISETP.LT.OR P5, PT, R41, 0x1, !P1 ;  /* 0x000000012900780c */ /* 0x000fe20004fa1670 */
[----:B------:R-:W-:Y:S02]  /*5a10*/  UIMAD UR6, UR12, UR17, UR6 ;  /* 0x000000110c0672a4 */ /* 0x000fe4000f8e0206 */
[----:B------:R-:W-:Y:S01]  /*5a20*/  IMAD.WIDE.U32 R32, R35, UR12, R32 ;  /* 0x0000000c23207c25 */ /* 0x000fe2000f8e0020 */
[----:B------:R-:W-:-:S03]  /*5a30*/  ULDC.64 UR10, c[0x0][0x5a8] ;  /* 0x00016a00000a7ab9 */ /* 0x000fc60000000a00 */
[----:B------:R-:W-:Y:S02]  /*5a40*/  IMAD.MOV.U32 R36, RZ, RZ, R32 ;  /* 0x000000ffff247224 */ /* 0x000fe400078e0020 */
[----:B------:R-:W-:Y:S01]  /*5a50*/  VIADD R37, R33, UR6 ;  /* 0x0000000621257c36 */ /* 0x000fe20008000000 */
[----:B------:R-:W-:Y:S02]  /*5a60*/  ULDC.64 UR6, c[0x0][0x5b0] ;  /* 0x00016c0000067ab9 */ /* 0x000fe40000000a00 */
[----:B------:R-:W-:Y:S02]  /*5a70*/  IMAD R34, R39, UR6, RZ ;  /* 0x0000000627227c24 */ /* 0x000fe4000f8e02ff */
[----:B------:R-:W-:-:S04]  /*5a80*/  IMAD.WIDE.U32 R32, R43, UR6, R36 ;  /* 0x000000062b207c25 */ /* 0x000fc8000f8e0024 */
[--C-:B------:R-:W-:Y:S01]  /*5a90*/  IMAD R35, R43, UR7, R34.reuse ;  /* 0x000000072b237c24 */ /* 0x100fe2000f8e0222 */
[----:B------:R-:W-:Y:S02]  /*5aa0*/  IADD3 R32, P2, R32, UR10, RZ ;  /* 0x0000000a20207c10 */ /* 0x000fe4000ff5e0ff */
[----:B------:R-:W-:Y:S02]  /*5ab0*/  PRMT R34, RZ, 0x7610, R34 ;  /* 0x00007610ff227816 */ /* 0x000fe40000000022 */
[----:B------:R-:W-:Y:S01]  /*5ac0*/  IADD3.X R33, R33, UR11, R35, P2, !PT ;  /* 0x0000000b21217c10 */ /* 0x000fe200097fe423 */
[----:B------:R-:W-:Y:S08]  /*5ad0*/  @P5 BRA `(.L_x_40) ;  /* 0x0000000000045947 */ /* 0x000ff00003800000 */
[----:B------:R0:W5:Y:S02]  /*5ae0*/  LDG.E.U8 R34, desc[UR14][R32.64] ;  /* 0x0000000e20227981 */ /* 0x000164000c1e1100 */
.L_x_40:
[----:B------:R-:W-:Y:S05]  /*5af0*/  BSYNC B1 ;  /* 0x0000000000017941 */ /* 0x000fea0003800000 */
.L_x_39:
[----:B-----5:R-:W-:Y:S01]  /*5b00*/  LOP3.LUT R34, R34, 0xff, RZ, 0xc0, !PT ;  /* 0x000000ff22227812 */ /* 0x020fe200078ec0ff */
[----:B------:R-:W-:Y:S01]  /*5b10*/  BSSY B1, `(.L_x_41) ;  /* 0x000000b000017945 */ /* 0x000fe20003800000 */
[----:B------:R-:W-:Y:S02]  /*5b20*/  ISETP.LT.OR P3, PT, R41, 0x2, !P1 ;  /* 0x000000022900780c */ /* 0x000fe40004f61670 */
[----:B------:R-:W-:-:S05]  /*5b30*/  F2FP.F16.E4M3.UNPACK_B R34, R34 ;  /* 0x00000022ff22723e */ /* 0x000fca00020006ff */
[----:B------:R-:W-:-:S05]  /*5b40*/  HADD2.F32 R34, -RZ, R34.H0_H0 ;  /* 0x20000022ff227230 */ /* 0x000fca0000004100 */
[----:B------:R-:W-:Y:S01]  /*5b50*/  FMUL R35, R34, UR21 ;  /* 0x0000001522237c20 */ /* 0x000fe20008400000 */
[----:B------:R-:W-:-:S03]  /*5b60*/  PRMT R34, RZ, 0x7610, R34 ;  /* 0x00007610ff227816 */ /* 0x000fc60000000022 */
[----:B------:R-:W-:-:S05]  /*5b70*/  FFMA R35, R228, UR20, R35 ;  /* 0x00000014e4237c23 */ /* 0x000fca0008000023 */
[----:B------:R-:W-:-:S05]  /*5b80*/  F2FP.SATFINITE.E4M3.F32.PACK_AB_MERGE_C R35, RZ, R35, RZ ;  /* 0x00000023ff23723e */ /* 0x000fca00048070ff */
[----:B------:R1:W-:Y:S01]  /*5b90*/  @!P5 STG.E.U8 desc[UR14][R24.64], R35 ;  /* 0x000000231800d986 */ /* 0x0003e2000c10110e */
[----:B------:R-:W-:Y:S05]  /*5ba0*/  @P3 BRA `(.L_x_42) ;  /* 0x0000000000043947 */ /* 0x000fea0003800000 */
[----:B------:R2:W5:Y:S02]  /*5bb0*/  LDG.E.U8 R34, desc[UR14][R32.64+0x1] ;  /* 0x0000010e20227981 */ /* 0x000564000c1e1100 */
.L_x_42:
[----:B------:R-:W-:Y:S05]  /*5bc0*/  BSYNC B1 ;  /* 0x0000000000017941 */ /* 0x000fea0003800000 */
.L_x_41:
[----:B-----5:R-:W-:Y:S01]  /*5bd0*/  LOP3.LUT R34, R34, 0xff, RZ, 0xc0, !PT ;  /* 0x000000ff22227812 */ /* 0x020fe200078ec0ff */
[----:B------:R-:W-:Y:S01]  /*5be0*/  BSSY B1, `(.L_x_43) ;  /* 0x0000013000017945 */ /* 0x000fe20003800000 */
[----:B------:R-:W-:Y:S02]  /*5bf0*/  IADD3 R45, P2, R43, 0x8, RZ ;  /* 0x000000082b2d7810 */ /* 0x000fe40007f5e0ff */
[----:B------:R-:W-:-:S03]  /*5c00*/  F2FP.F16.E4M3.UNPACK_B R34, R34 ;  /* 0x00000022ff22723e */ /* 0x000fc600020006ff */
[----:B-1----:R-:W-:Y:S01]  /*5c10*/  IMAD.X R35, RZ, RZ, R39, P2 ;  /* 0x000000ffff237224 */ /* 0x002fe200010e0627 */
[----:B------:R-:W-:Y:S01]  /*5c20*/  ISETP.GE.AND P2, PT, R42, 0x9, PT ;  /* 0x000000092a00780c */ /* 0x000fe20003f46270 */
[----:B------:R-:W-:Y:S02]  /*5c30*/  HADD2.F32 R34, -RZ, R34.H0_H0 ;  /* 0x20000022ff227230 */ /* 0x000fe40000004100 */
[----:B------:R-:W-:Y:S01]  /*5c40*/  IMAD R46, R35, UR6, RZ ;  /* 0x00000006232e7c24 */ /* 0x000fe2000f8e02ff */
[----:B------:R-:W-:Y:S02]  /*5c50*/  ISETP.LT.OR P5, PT, R41, 0x1, !P2 ;  /* 0x000000012900780c */ /* 0x000fe400057a1670 */
[----:B------:R-:W-:Y:S01]  /*5c60*/  FMUL R44, R34, UR21 ;  /* 0x00000015222c7c20 */ /* 0x000fe20008400000 */
[----:B------:R-:W-:-:S04]  /*5c70*/  IMAD.WIDE.U32 R34, R45, UR6, R36 ;  /* 0x000000062d227c25 */ /* 0x000fc8000f8e0024 */
[----:B------:R-:W-:Y:S01]  /*5c80*/  FFMA R44, R227, UR20, R44 ;  /* 0x00000014e32c7c23 */ /* 0x000fe2000800002c */
[----:B------:R-:W-:Y:S01]  /*5c90*/  IMAD R45, R45, UR7, R46 ;  /* 0x000000072d2d7c24 */ /* 0x000fe2000f8e022e */
[----:B------:R-:W-:-:S03]  /*5ca0*/  IADD3 R34, P6, R34, UR10, RZ ;  /* 0x0000000a22227c10 */ /* 0x000fc6000ffde0ff */
[----:B------:R-:W-:Y:S02]  /*5cb0*/  F2FP.SATFINITE.E4M3.F32.PACK_AB_MERGE_C R47, RZ, R44, RZ ;  /* 0x0000002cff2f723e */ /* 0x000fe400048070ff */
[----:B------:R-:W-:Y:S02]  /*5cc0*/  IADD3.X R35, R35, UR11, R45, P6, !PT ;  /* 0x0000000b23237c10 */ /* 0x000fe4000b7fe42d */
[----:B------:R-:W-:Y:S01]  /*5cd0*/  PRMT R44, RZ, 0x7610, R44 ;  /* 0x00007610ff2c7816 */ /* 0x000fe2000000002c */
[----:B------:R1:W-:Y:S01]  /*5ce0*/  @!P3 STG.E.U8 desc[UR14][R24.64+0x1], R47 ;  /* 0x0000012f1800b986 */ /* 0x0003e2000c10110e */
[----:B------:R-:W-:Y:S05]  /*5cf0*/  @P5 BRA `(.L_x_44) ;  /* 0x0000000000045947 */ /* 0x000fea0003800000 */
[----:B------:R3:W5:Y:S02]  /*5d00*/  LDG.E.U8 R44, desc[UR14][R34.64] ;  /* 0x0000000e222c7981 */ /* 0x000764000c1e1100 */
.L_x_44:
[----:B------:R-:W-:Y:S05]  /*5d10*/  BSYNC B1 ;  /* 0x0000000000017941 */ /* 0x000fea0003800000 */
.L_x_43:
        /* <DEDUP_REMOVED lines=12> */
.L_x_46:
[----:B------:R-:W-:Y:S05]  /*5de0*/  BSYNC B1 ;  /* 0x0000000000017941 */ /* 0x000fea0003800000 */
.L_x_45:
[----:B-----5:R-:W-:Y:S01]  /*5df0*/  LOP3.LUT R44, R44, 0xff, RZ, 0xc0, !PT ;  /* 0x000000ff2c2c7812 */ /* 0x020fe200078ec0ff */
[----:B------:R-:W-:Y:S01]  /*5e00*/  BSSY B1, `(.L_x_47) ;  /* 0x000000b000017945 */ /* 0x000fe20003800000 */
[----:B------:R-:W-:Y:S02]  /*5e10*/  ISETP.LT.OR P5, PT, R41, 0x9, !P1 ;  /* 0x000000092900780c */ /* 0x000fe40004fa1670 */
[----:B------:R-:W-:-:S05]  /*5e20*/  F2FP.F16.E4M3.UNPACK_B R44, R44 ;  /* 0x0000002cff2c723e */ /* 0x000fca00020006ff */
[----:B------:R-:W-:-:S05]  /*5e30*/  HADD2.F32 R44, -RZ, R44.H0_H0 ;  /* 0x2000002cff2c7230 */ /* 0x000fca0000004100 */
[----:B------:R-:W-:-:S04]  /*5e40*/  FMUL R44, R44, UR21 ;  /* 0x000000152c2c7c20 */ /* 0x000fc80008400000 */
[----:B------:R-:W-:-:S05]  /*5e50*/  FFMA R44, R225, UR20, R44 ;  /* 0x00000014e12c7c23 */ /* 0x000fca000800002c */
[----:B----4-:R-:W-:Y:S02]  /*5e60*/  F2FP.SATFINITE.E4M3.F32.PACK_AB_MERGE_C R45, RZ, R44, RZ ;  /* 0x0000002cff2d723e */ /* 0x010fe400048070ff */
[----:B------:R-:W-:-:S03]  /*5e70*/  PRMT R44, RZ, 0x7610, R44 ;  /* 0x00007610ff2c7816 */ /* 0x000fc6000000002c */
[----:B------:R4:W-:Y:S01]  /*5e80*/  @!P3 STG.E.U8 desc[UR14][R26.64+0x1], R45 ;  /* 0x0000012d1a00b986 */ /* 0x0009e2000c10110e */
[----:B------:R-:W-:Y:S05]  /*5e90*/  @P5 BRA `(.L_x_48) ;  /* 0x0000000000045947 */ /* 0x000fea0003800000 */
[----:B------:R0:W5:Y:S02]  /*5ea0*/  LDG.E.U8 R44, desc[UR14][R32.64+0x8] ;  /* 0x0000080e202c7981 */ /* 0x000164000c1e1100 */
.L_x_48:
[----:B------:R-:W-:Y:S05]  /*5eb0*/  BSYNC B1 ;  /* 0x0000000000017941 */ /* 0x000fea0003800000 */
.L_x_47:
[----:B-----5:R-:W-:Y:S01]  /*5ec0*/  LOP3.LUT R44, R44, 0xff, RZ, 0xc0, !PT ;  /* 0x000000ff2c2c7812 */ /* 0x020fe200078ec0ff */
[----:B------:R-:W-:Y:S01]  /*5ed0*/  BSSY B1, `(.L_x_49) ;  /* 0x000000b000017945 */ /* 0x000fe20003800000 */
[----:B------:R-:W-:Y:S02]  /*5ee0*/  ISETP.LT.OR P3, PT, R41, 0xa, !P1 ;  /* 0x0000000a2900780c */ /* 0x000fe40004f61670 */
[----:B------:R-:W-:-:S05]  /*5ef0*/  F2FP.F16.E4M3.UNPACK_B R44, R44 ;  /* 0x0000002cff2c723e */ /* 0x000fca00020006ff */
[----:B------:R-:W-:-:S05]  /*5f00*/  HADD2.F32 R44, -RZ, R44.H0_H0 ;  /* 0x2000002cff2c7230 */ /* 0x000fca0000004100 */
[----:B----4-:R-:W-:Y:S01]  /*5f10*/  FMUL R45, R44, UR21 ;  /* 0x000000152c2d7c20 */ /* 0x010fe20008400000 */
[----:B------:R-:W-:-:S03]  /*5f20*/  PRMT R44, RZ, 0x7610, R44 ;  /* 0x00007610ff2c7816 */ /* 0x000fc6000000002c */
[----:B------:R-:W-:-:S05]  /*5f30*/  FFMA R45, R224, UR20, R45 ;  /* 0x00000014e02d7c23 */ /* 0x000fca000800002d */
[----:B------:R-:W-:-:S05]  /*5f40*/  F2FP.SATFINITE.E4M3.F32.PACK_AB_MERGE_C R45, RZ, R45, RZ ;  /* 0x0000002dff2d723e */ /* 0x000fca00048070ff */
[----:B------:R4:W-:Y:S01]  /*5f50*/  @!P5 STG.E.U8 desc[UR14][R24.64+0x8], R45 ;  /* 0x0000082d1800d986 */ /* 0x0009e2000c10110e */
[----:B------:R-:W-:Y:S05]  /*5f60*/  @P3 BRA `(.L_x_50) ;  /* 0x0000000000043947 */ /* 0x000fea0003800000 */
[----:B------:R0:W5:Y:S02]  /*5f70*/  LDG.E.U8 R44, desc[UR14][R32.64+0x9] ;  /* 0x0000090e202c7981 */ /* 0x000164000c1e1100 */
.L_x_50:
[----:B------:R-:W-:Y:S05]  /*5f80*/  BSYNC B1 ;  /* 0x0000000000017941 */ /* 0x000fea0003800000 */
.L_x_49:
        /* <DEDUP_REMOVED lines=12> */
.L_x_52:
[----:B------:R-:W-:Y:S05]  /*6050*/  BSYNC B1 ;  /* 0x0000000000017941 */ /* 0x000fea0003800000 */
.L_x_51:
        /* <DEDUP_REMOVED lines=12> */
.L_x_54:
[----:B------:R-:W-:Y:S05]  /*6120*/  BSYNC B1 ;  /* 0x0000000000017941 */ /* 0x000fea0003800000 */
.L_x_53:
        /* <DEDUP_REMOVED lines=12> */
.L_x_56:
[----:B------:R-:W-:Y:S05]  /*61f0*/  BSYNC B1 ;  /* 0x0000000000017941 */ /* 0x000fea0003800000 */
.L_x_55:
        /* <DEDUP_REMOVED lines=12> */
.L_x_58:
[----:B------:R-:W-:Y:S05]  /*62c0*/  BSYNC B1 ;  /* 0x0000000000017941 */ /* 0x000fea0003800000 */
.L_x_57:
        /* <DEDUP_REMOVED lines=12> */
.L_x_60:
[----:B------:R-:W-:Y:S05]  /*6390*/  BSYNC B1 ;  /* 0x0000000000017941 */ /* 0x000fea0003800000 */
.L_x_59:
        /* <DEDUP_REMOVED lines=12> */
.L_x_62:
[----:B------:R-:W-:Y:S05]  /*6460*/  BSYNC B1 ;  /* 0x0000000000017941 */ /* 0x000fea0003800000 */
.L_x_61:
        /* <DEDUP_REMOVED lines=12> */
.L_x_64:
[----:B------:R-:W-:Y:S05]  /*6530*/  BSYNC B1 ;  /* 0x0000000000017941 */ /* 0x000fea0003800000 */
.L_x_63:
        /* <DEDUP_REMOVED lines=12> */
.L_x_66:
[----:B------:R-:W-:Y:S05]  /*6600*/  BSYNC B1 ;  /* 0x0000000000017941 */ /* 0x000fea0003800000 */
.L_x_65:
        /* <DEDUP_REMOVED lines=12> */
.L_x_68:
[----:B------:R-:W-:Y:S05]  /*66d0*/  BSYNC B1 ;  /* 0x0000000000017941 */ /* 0x000fea0003800000 */
.L_x_67:
        /* <DEDUP_REMOVED lines=12> */
.L_x_70:
[----:B------:R-:W-:Y:S05]  /*67a0*/  BSYNC B1 ;  /* 0x0000000000017941 */ /* 0x000fea0003800000 */
.L_x_69:
        /* <DEDUP_REMOVED lines=12> */
.L_x_72:
[----:B------:R-:W-:Y:S05]  /*6870*/  BSYNC B1 ;  /* 0x0000000000017941 */ /* 0x000fea0003800000 */
.L_x_71:
        /* <DEDUP_REMOVED lines=12> */
.L_x_74:
[----:B------:R-:W-:Y:S05]  /*6940*/  BSYNC B1 ;  /* 0x0000000000017941 */ /* 0x000fea0003800000 */
.L_x_73:
        /* <DEDUP_REMOVED lines=12> */
.L_x_76:
[----:B------:R-:W-:Y:S05]  /*6a10*/  BSYNC B1 ;  /* 0x0000000000017941 */ /* 0x000fea0003800000 */
.L_x_75:
        /* <DEDUP_REMOVED lines=12> */
.L_x_78:
[----:B------:R-:W-:Y:S05]  /*6ae0*/  BSYNC B1 ;  /* 0x0000000000017941 */ /* 0x000fea0003800000 */
.L_x_77:
        /* <DEDUP_REMOVED lines=12> */
.L_x_80:
[----:B------:R-:W-:Y:S05]  /*6bb0*/  BSYNC B1 ;  /* 0x0000000000017941 */ /* 0x000fea0003800000 */
.L_x_79:
        /* <DEDUP_REMOVED lines=12> */
.L_x_82:
[----:B------:R-:W-:Y:S05]  /*6c80*/  BSYNC B1 ;  /* 0x0000000000017941 */ /* 0x000fea0003800000 */
.L_x_81:
        /* <DEDUP_REMOVED lines=12> */
.L_x_84:
[----:B------:R-:W-:Y:S05]  /*6d50*/  BSYNC B1 ;  /* 0x0000000000017941 */ /* 0x000fea0003800000 */
.L_x_83:
        /* <DEDUP_REMOVED lines=12> */
.L_x_86:
[----:B------:R-:W-:Y:S05]  /*6e20*/  BSYNC B1 ;  /* 0x0000000000017941 */ /* 0x000fea0003800000 */
.L_x_85:
        /* <DEDUP_REMOVED lines=12> */
.L_x_88:
[----:B------:R-:W-:Y:S05]  /*6ef0*/  BSYNC B1 ;  /* 0x0000000000017941 */ /* 0x000fea0003800000 */
.L_x_87:
        /* <DEDUP_REMOVED lines=12> */
.L_x_90:
[----:B------:R-:W-:Y:S05]  /*6fc0*/  BSYNC B1 ;  /* 0x0000000000017941 */ /* 0x000fea0003800000 */
.L_x_89:
        /* <DEDUP_REMOVED lines=12> */
.L_x_92:
[----:B------:R-:W-:Y:S05]  /*7090*/  BSYNC B1 ;  /* 0x0000000000017941 */ /* 0x000fea0003800000 */
.L_x_91:
        /* <DEDUP_REMOVED lines=12> */
.L_x_94:
[----:B------:R-:W-:Y:S05]  /*7160*/  BSYNC B1 ;  /* 0x0000000000017941 */ /* 0x000fea0003800000 */
.L_x_93:
        /* <DEDUP_REMOVED lines=12> */
.L_x_96:
[----:B------:R-:W-:Y:S05]  /*7230*/  BSYNC B1 ;  /* 0x0000000000017941 */ /* 0x000fea0003800000 */
.L_x_95:
        /* <DEDUP_REMOVED lines=12> */
.L_x_98:
[----:B------:R-:W-:Y:S05]  /*7300*/  BSYNC B1 ;  /* 0x0000000000017941 */ /* 0x000fea0003800000 */
.L_x_97:
        /* <DEDUP_REMOVED lines=12> */
.L_x_100:
[----:B------:R-:W-:Y:S05]  /*73d0*/  BSYNC B1 ;  /* 0x0000000000017941 */ /* 0x000fea0003800000 */
.L_x_99:
        /* <DEDUP_REMOVED lines=12> */
.L_x_102:
[----:B------:R-:W-:Y:S05]  /*74a0*/  BSYNC B1 ;  /* 0x0000000000017941 */ /* 0x000fea0003800000 */
.L_x_101:
        /* <DEDUP_REMOVED lines=12> */
.L_x_104:
[----:B------:R-:W-:Y:S05]  /*7570*/  BSYNC B1 ;  /* 0x0000000000017941 */ /* 0x000fea0003800000 */
.L_x_103:
        /* <DEDUP_REMOVED lines=12> */
.L_x_106:
[----:B------:R-:W-:Y:S05]  /*7640*/  BSYNC B1 ;  /* 0x0000000000017941 */ /* 0x000fea0003800000 */
.L_x_105:
        /* <DEDUP_REMOVED lines=12> */
.L_x_108:
[----:B------:R-:W-:Y:S05]  /*7710*/  BSYNC B1 ;  /* 0x0000000000017941 */ /* 0x000fea0003800000 */
.L_x_107:
        /* <DEDUP_REMOVED lines=12> */
.L_x_110:
[----:B------:R-:W-:Y:S05]  /*77e0*/  BSYNC B1 ;  /* 0x0000000000017941 */ /* 0x000fea0003800000 */
.L_x_109:
        /* <DEDUP_REMOVED lines=12> */
.L_x_112:
[----:B------:R-:W-:Y:S05]  /*78b0*/  BSYNC B1 ;  /* 0x0000000000017941 */ /* 0x000fea0003800000 */
.L_x_111:
        /* <DEDUP_REMOVED lines=12> */
.L_x_114:
[----:B------:R-:W-:Y:S05]  /*7980*/  BSYNC B1 ;  /* 0x0000000000017941 */ /* 0x000fea0003800000 */
.L_x_113:
        /* <DEDUP_REMOVED lines=12> */
.L_x_116:
[----:B------:R-:W-:Y:S05]  /*7a50*/  BSYNC B1 ;  /* 0x0000000000017941 */ /* 0x000fea0003800000 */
.L_x_115:
        /* <DEDUP_REMOVED lines=12> */
.L_x_118:
[----:B------:R-:W-:Y:S05]  /*7b20*/  BSYNC B1 ;  /* 0x0000000000017941 */ /* 0x000fea0003800000 */
.L_x_117:
        /* <DEDUP_REMOVED lines=12> */
.L_x_120:
[----:B------:R-:W-:Y:S05]  /*7bf0*/  BSYNC B1 ;  /* 0x0000000000017941 */ /* 0x000fea0003800000 */
.L_x_119:
        /* <DEDUP_REMOVED lines=12> */
.L_x_122:
[----:B------:R-:W-:Y:S05]  /*7cc0*/  BSYNC B1 ;  /* 0x0000000000017941 */ /* 0x000fea0003800000 */
.L_x_121:
        /* <DEDUP_REMOVED lines=12> */
.L_x_124:
[----:B------:R-:W-:Y:S05]  /*7d90*/  BSYNC B1 ;  /* 0x0000000000017941 */ /* 0x000fea0003800000 */
.L_x_123:
        /* <DEDUP_REMOVED lines=12> */
.L_x_126:
[----:B------:R-:W-:Y:S05]  /*7e60*/  BSYNC B1 ;  /* 0x0000000000017941 */ /* 0x000fea0003800000 */
.L_x_125:
        /* <DEDUP_REMOVED lines=12> */
.L_x_128:
[----:B------:R-:W-:Y:S05]  /*7f30*/  BSYNC B1 ;  /* 0x0000000000017941 */ /* 0x000fea0003800000 */
.L_x_127:
        /* <DEDUP_REMOVED lines=12> */
.L_x_130:
[----:B------:R-:W-:Y:S05]  /*8000*/  BSYNC B1 ;  /* 0x0000000000017941 */ /* 0x000fea0003800000 */
.L_x_129:
        /* <DEDUP_REMOVED lines=12> */
.L_x_132:
[----:B------:R-:W-:Y:S05]  /*80d0*/  BSYNC B1 ;  /* 0x0000000000017941 */ /* 0x000fea0003800000 */
.L_x_131:
        /* <DEDUP_REMOVED lines=12> */
.L_x_134:
[----:B------:R-:W-:Y:S05]  /*81a0*/  BSYNC B1 ;  /* 0x0000000000017941 */ /* 0x000fea0003800000 */
.L_x_133:
        /* <DEDUP_REMOVED lines=12> */
.L_x_136:
[----:B------:R-:W-:Y:S05]  /*8270*/  BSYNC B1 ;  /* 0x0000000000017941 */ /* 0x000fea0003800000 */
.L_x_135:
        /* <DEDUP_REMOVED lines=12> */
.L_x_138:
[----:B------:R-:W-:Y:S05]  /*8340*/  BSYNC B1 ;  /* 0x0000000000017941 */ /* 0x000fea0003800000 */
.L_x_137:
        /* <DEDUP_REMOVED lines=12> */
.L_x_140:
[----:B------:R-:W-:Y:S05]  /*8410*/  BSYNC B1 ;  /* 0x0000000000017941 */ /* 0x000fea0003800000 */
.L_x_139:
        /* <DEDUP_REMOVED lines=12> */
.L_x_142:
[----:B------:R-:W-:Y:S05]  /*84e0*/  BSYNC B1 ;  /* 0x0000000000017941 */ /* 0x000fea0003800000 */
.L_x_141:
        /* <DEDUP_REMOVED lines=12> */
.L_x_144:
[----:B------:R-:W-:Y:S05]  /*85b0*/  BSYNC B1 ;  /* 0x0000000000017941 */ /* 0x000fea0003800000 */
.L_x_143:
        /* <DEDUP_REMOVED lines=12> */
.L_x_146:
[----:B------:R-:W-:Y:S05]  /*8680*/  BSYNC B1 ;  /* 0x0000000000017941 */ /* 0x000fea0003800000 */
.L_x_145:
        /* <DEDUP_REMOVED lines=12> */
.L_x_148:
[----:B------:R-:W-:Y:S05]  /*8750*/  BSYNC B1 ;  /* 0x0000000000017941 */ /* 0x000fea0003800000 */
.L_x_147:
        /* <DEDUP_REMOVED lines=12> */
.L_x_150:
[----:B------:R-:W-:Y:S05]  /*8820*/  BSYNC B1 ;  /* 0x0000000000017941 */ /* 0x000fea0003800000 */
.L_x_149:
        /* <DEDUP_REMOVED lines=12> */
.L_x_152:
[----:B------:R-:W-:Y:S05]  /*88f0*/  BSYNC B1 ;  /* 0x0000000000017941 */ /* 0x000fea0003800000 */
.L_x_151:
        /* <DEDUP_REMOVED lines=12> */
.L_x_154:
[----:B------:R-:W-:Y:S05]  /*89c0*/  BSYNC B1 ;  /* 0x0000000000017941 */ /* 0x000fea0003800000 */
.L_x_153:
        /* <DEDUP_REMOVED lines=12> */
.L_x_156:
[----:B------:R-:W-:Y:S05]  /*8a90*/  BSYNC B1 ;  /* 0x0000000000017941 */ /* 0x000fea0003800000 */
.L_x_155:
        /* <DEDUP_REMOVED lines=12> */
.L_x_158:
[----:B------:R-:W-:Y:S05]  /*8b60*/  BSYNC B1 ;  /* 0x0000000000017941 */ /* 0x000fea0003800000 */
.L_x_157:
        /* <DEDUP_REMOVED lines=12> */
.L_x_160:
[----:B------:R-:W-:Y:S05]  /*8c30*/  BSYNC B1 ;  /* 0x0000000000017941 */ /* 0x000fea0003800000 */
.L_x_159:
        /* <DEDUP_REMOVED lines=12> */
.L_x_162:
[----:B------:R-:W-:Y:S05]  /*8d00*/  BSYNC B1 ;  /* 0x0000000000017941 */ /* 0x000fea0003800000 */
.L_x_161:
[----:B-----5:R-:W-:Y:S01]  /*8d10*/  LOP3.LUT R44, R44, 0xff, RZ, 0xc0, !PT ;  /* 0x000000ff2c2c7812 */ /* 0x020fe200078ec0ff */
[----:B------:R-:W-:Y:S01]  /*8d20*/  BSSY B1, `(.L_x_163) ;  /* 0x000000b000017945 */ /* 0x000fe20003800000 */
[----:B------:R-:W-:Y:S02]  /*8d30*/  ISETP.LT.OR P3, PT, R41, 0x79, !P2 ;  /* 0x000000792900780c */ /* 0x000fe40005761670 */
[----:B------:R-:W-:Y:S02]  /*8d40*/  F2FP.F16.E4M3.UNPACK_B R44, R44 ;  /* 0x0000002cff2c723e */ /* 0x000fe400020006ff */
[----:B0-2---:R-:W-:-:S03]  /*8d50*/  PRMT R32, RZ, 0x7610, R32 ;  /* 0x00007610ff207816 */ /* 0x005fc60000000020 */
[----:B------:R-:W-:-:S05]  /*8d60*/  HADD2.F32 R44, -RZ, R44.H0_H0 ;  /* 0x2000002cff2c7230 */ /* 0x000fca0000004100 */
[----:B------:R-:W-:-:S04]  /*8d70*/  FMUL R44, R44, UR21 ;  /* 0x000000152c2c7c20 */ /* 0x000fc80008400000 */
[----:B------:R-:W-:-:S05]  /*8d80*/  FFMA R44, R167, UR20, R44 ;  /* 0x00000014a72c7c23 */ /* 0x000fca000800002c */
[----:B------:R-:W-:-:S05]  /*8d90*/  F2FP.SATFINITE.E4M3.F32.PACK_AB_MERGE_C R33, RZ, R44, RZ ;  /* 0x0000002cff21723e */ /* 0x000fca00048070ff */
[----:B------:R0:W-:Y:S01]  /*8da0*/  @!P1 STG.E.U8 desc[UR14][R24.64+0x79], R33 ;  /* 0x0000792118009986 */ /* 0x0001e2000c10110e */
[----:B------:R-:W-:Y:S05]  /*8db0*/  @P3 BRA `(.L_x_164) ;  /* 0x0000000000043947 */ /* 0x000fea0003800000 */
[----:B------:R2:W5:Y:S02]  /*8dc0*/  LDG.E.U8 R32, desc[UR14][R34.64+0x78] ;  /* 0x0000780e22207981 */ /* 0x000564000c1e1100 */
.L_x_164:
[----:B------:R-:W-:Y:S05]  /*8dd0*/  BSYNC B1 ;  /* 0x0000000000017941 */ /* 0x000fea0003800000 */
.L_x_163:
[----:B-----5:R-:W-:Y:S01]  /*8de0*/  LOP3.LUT R32, R32, 0xff, RZ, 0xc0, !PT ;  /* 0x000000ff20207812 */ /* 0x020fe200078ec0ff */
[----:B------:R-:W-:Y:S01]  /*8df0*/  BSSY B1, `(.L_x_165) ;  /* 0x000000b000017945 */ /* 0x000fe20003800000 */
[----:B------:R-:W-:Y:S02]  /*8e00*/  ISETP.LT.OR P2, PT, R41, 0x7a, !P2 ;  /* 0x0000007a2900780c */ /* 0x000fe40005741670 */
[----:B------:R-:W-:Y:S02]  /*8e10*/  F2FP.F16.E4M3.UNPACK_B R32, R32 ;  /* 0x00000020ff20723e */ /* 0x000fe400020006ff */
[----:B01--4-:R-:W-:-:S03]  /*8e20*/  PRMT R24, RZ, 0x7610, R24 ;  /* 0x00007610ff187816 */ /* 0x013fc60000000018 */
[----:B------:R-:W-:-:S05]  /*8e30*/  HADD2.F32 R32, -RZ, R32.H0_H0 ;  /* 0x20000020ff207230 */ /* 0x000fca0000004100 */
[----:B------:R-:W-:-:S04]  /*8e40*/  FMUL R25, R32, UR21 ;  /* 0x0000001520197c20 */ /* 0x000fc80008400000 */
[----:B------:R-:W-:-:S05]  /*8e50*/  FFMA R25, R166, UR20, R25 ;  /* 0x00000014a6197c23 */ /* 0x000fca0008000019 */
[----:B------:R-:W-:-:S05]  /*8e60*/  F2FP.SATFINITE.E4M3.F32.PACK_AB_MERGE_C R25, RZ, R25, RZ ;  /* 0x00000019ff19723e */ /* 0x000fca00048070ff */
[----:B------:R0:W-:Y:S01]  /*8e70*/  @!P3 STG.E.U8 desc[UR14][R26.64+0x78], R25 ;  /* 0x000078191a00b986 */ /* 0x0001e2000c10110e */
[----:B------:R-:W-:Y:S05]  /*8e80*/  @P2 BRA `(.L_x_166) ;  /* 0x0000000000042947 */ /* 0x000fea0003800000 */
[----:B------:R1:W5:Y:S02]  /*8e90*/  LDG.E.U8 R24, desc[UR14][R34.64+0x79] ;  /* 0x0000790e22187981 */ /* 0x000364000c1e1100 */
.L_x_166:
[----:B------:R-:W-:Y:S05]  /*8ea0*/  BSYNC B1 ;  /* 0x0000000000017941 */ /* 0x000fea0003800000 */
.L_x_165:
[----:B-----5:R-:W-:Y:S01]  /*8eb0*/  LOP3.LUT R24, R24, 0xff, RZ, 0xc0, !PT ;  /* 0x000000ff18187812 */ /* 0x020fe200078ec0ff */
[----:B------:R-:W-:Y:S01]  /*8ec0*/  BSSY B1, `(.L_x_167) ;  /* 0x0000013000017945 */ /* 0x000fe20003800000 */
[----:B------:R-:W-:Y:S02]  /*8ed0*/  IADD3 R33, P1, R43, 0x80, RZ ;  /* 0x000000802b217810 */ /* 0x000fe40007f3e0ff */
[----:B------:R-:W-:-:S03]  /*8ee0*/  F2FP.F16.E4M3.UNPACK_B R24, R24 ;  /* 0x00000018ff18723e */ /* 0x000fc600020006ff */
[----:B0-----:R-:W-:Y:S01]  /*8ef0*/  IMAD.X R25, RZ, RZ, R39, P1 ;  /* 0x000000ffff197224 */ /* 0x001fe200008e0627 */
[----:B------:R-:W-:Y:S01]  /*8f00*/  ISETP.GE.AND P1, PT, R42, 0x81, PT ;  /* 0x000000812a00780c */ /* 0x000fe20003f26270 */
[----:B------:R-:W-:Y:S02]  /*8f10*/  HADD2.F32 R24, -RZ, R24.H0_H0 ;  /* 0x20000018ff187230 */ /* 0x000fe40000004100 */
[----:B-123--:R-:W-:Y:S01]  /*8f20*/  IMAD R34, R25, UR6, RZ ;  /* 0x0000000619227c24 */ /* 0x00efe2000f8e02ff */
        /* <DEDUP_REMOVED lines=12> */
.L_x_168:
[----:B------:R-:W-:Y:S05]  /*8ff0*/  BSYNC B1 ;  /* 0x0000000000017941 */ /* 0x000fea0003800000 */
.L_x_167:
[----:B-----5:R-:W-:Y:S01]  /*9000*/  LOP3.LUT R32, R32, 0xff, RZ, 0xc0, !PT ;  /* 0x000000ff20207812 */ /* 0x020fe200078ec0ff */
[----:B------:R-:W-:Y:S01]  /*9010*/  BSSY B1, `(.L_x_169) ;  /* 0x000000b000017945 */ /* 0x000fe20003800000 */
[----:B------:R-:W-:Y:S02]  /*9020*/  ISETP.LT.OR P3, PT, R41, 0x2, !P1 ;  /* 0x000000022900780c */ /* 0x000fe40004f61670 */
[----:B------:R-:W-:Y:S02]  /*9030*/  F2FP.F16.E4M3.UNPACK_B R32, R32 ;  /* 0x00000020ff20723e */ /* 0x000fe400020006ff */
[----:B0-----:R-:W-:-:S03]  /*9040*/  PRMT R26, RZ, 0x7610, R26 ;  /* 0x00007610ff1a7816 */ /* 0x001fc6000000001a */
[----:B------:R-:W-:-:S05]  /*9050*/  HADD2.F32 R32, -RZ, R32.H0_H0 ;  /* 0x20000020ff207230 */ /* 0x000fca0000004100 */
[----:B------:R-:W-:-:S04]  /*9060*/  FMUL R27, R32, UR21 ;  /* 0x00000015201b7c20 */ /* 0x000fc80008400000 */
[----:B------:R-:W-:-:S05]  /*9070*/  FFMA R27, R164, UR20, R27 ;  /* 0x00000014a41b7c23 */ /* 0x000fca000800001b */
[----:B------:R-:W-:-:S05]  /*9080*/  F2FP.SATFINITE.E4M3.F32.PACK_AB_MERGE_C R27, RZ, R27, RZ ;  /* 0x0000001bff1b723e */ /* 0x000fca00048070ff */
[----:B------:R0:W-:Y:S01]  /*9090*/  @!P5 STG.E.U8 desc[UR14][R30.64], R27 ;  /* 0x0000001b1e00d986 */ /* 0x0001e2000c10110e */
[----:B------:R-:W-:Y:S05]  /*90a0*/  @P3 BRA `(.L_x_170) ;  /* 0x0000000000043947 */ /* 0x000fea0003800000 */
[----:B------:R2:W5:Y:S02]  /*90b0*/  LDG.E.U8 R26, desc[UR14][R24.64+0x1] ;  /* 0x0000010e181a7981 */ /* 0x000564000c1e1100 */
.L_x_170:
[----:B------:R-:W-:Y:S05]  /*90c0*/  BSYNC B1 ;  /* 0x0000000000017941 */ /* 0x000fea0003800000 */
.L_x_169:
[----:B-----5:R-:W-:Y:S01]  /*90d0*/  LOP3.LUT R26, R26, 0xff, RZ, 0xc0, !PT ;  /* 0x000000ff1a1a7812 */ /* 0x020fe200078ec0ff */
[----:B------:R-:W-:Y:S01]  /*90e0*/  BSSY B1, `(.L_x_171) ;  /* 0x0000013000017945 */ /* 0x000fe20003800000 */
[----:B------:R-:W-:Y:S02]  /*90f0*/  IADD3 R43, P2, R43, 0x88, RZ ;  /* 0x000000882b2b7810 */ /* 0x000fe40007f5e0ff */
[----:B------:R-:W-:Y:S02]  /*9100*/  F2FP.F16.E4M3.UNPACK_B R26, R26 ;  /* 0x0000001aff1a723e */ /* 0x000fe400020006ff */
[----:B------:R-:W-:Y:S01]  /*9110*/  PRMT R32, RZ, 0x7610, R32 ;  /* 0x00007610ff207816 */ /* 0x000fe20000000020 */
[----:B------:R-:W-:Y:S01]  /*9120*/  IMAD.X R38, RZ, RZ, R39, P2 ;  /* 0x000000ffff267224 */ /* 0x000fe200010e0627 */
[----:B------:R-:W-:Y:S01]  /*9130*/  ISETP.GE.AND P2, PT, R42, 0x89, PT ;  /* 0x000000892a00780c */ /* 0x000fe20003f46270 */
[----:B------:R-:W-:Y:S02]  /*9140*/  HADD2.F32 R26, -RZ, R26.H0_H0 ;  /* 0x2000001aff1a7230 */ /* 0x000fe40000004100 */
[----:B------:R-:W-:Y:S01]  /*9150*/  IMAD R38, R38, UR6, RZ ;  /* 0x0000000626267c24 */ /* 0x000fe2000f8e02ff */
[----:B------:R-:W-:Y:S01]  /*9160*/  ISETP.LT.OR P5, PT, R41, 0x1, !P2 ;  /* 0x000000012900780c */ /* 0x000fe200057a1670 */
[----:B------:R-:W-:-:S04]  /*9170*/  IMAD.WIDE.U32 R36, R43, UR6, R36 ;  /* 0x000000062b247c25 */ /* 0x000fc8000f8e0024 */
[----:B------:R-:W-:Y:S01]  /*9180*/  FMUL R26, R26, UR21 ;  /* 0x000000151a1a7c20 */ /* 0x000fe20008400000 */
[----:B------:R-:W-:-:S03]  /*9190*/  IMAD R43, R43, UR7, R38 ;  /* 0x000000072b2b7c24 */ /* 0x000fc6000f8e0226 */
[----:B------:R-:W-:Y:S01]  /*91a0*/  FFMA R163, R163, UR20, R26 ;  /* 0x00000014a3a37c23 */ /* 0x000fe2000800001a */
[----:B------:R-:W-:-:S04]  /*91b0*/  IADD3 R26, P6, R36, UR10, RZ ;  /* 0x0000000a241a7c10 */ /* 0x000fc8000ffde0ff */
[----:B------:R-:W-:Y:S02]  /*91c0*/  F2FP.SATFINITE.E4M3.F32.PACK_AB_MERGE_C R163, RZ, R163, RZ ;  /* 0x000000a3ffa3723e */ /* 0x000fe400048070ff */
[----:B0-----:R-:W-:-:S03]  /*91d0*/  IADD3.X R27, R37, UR11, R43, P6, !PT ;  /* 0x0000000b251b7c10 */ /* 0x001fc6000b7fe42b */
[----:B------:R0:W-:Y:S01]  /*91e0*/  @!P3 STG.E.U8 desc[UR14][R30.64+0x1], R163 ;  /* 0x000001a31e00b986 */ /* 0x0001e2000c10110e */
[----:B------:R-:W-:Y:S05]  /*91f0*/  @P5 BRA `(.L_x_172) ;  /* 0x0000000000045947 */ /* 0x000fea0003800000 */
[----:B------:R3:W5:Y:S02]  /*9200*/  LDG.E.U8 R32, desc[UR14][R26.64] ;  /* 0x0000000e1a207981 */ /* 0x000764000c1e1100 */
.L_x_172:
[----:B------:R-:W-:Y:S05]  /*9210*/  BSYNC B1 ;  /* 0x0000000000017941 */ /* 0x000fea0003800000 */
.L_x_171:
        /* <DEDUP_REMOVED lines=12> */
.L_x_174:
[----:B------:R-:W-:Y:S05]  /*92e0*/  BSYNC B1 ;  /* 0x0000000000017941 */ /* 0x000fea0003800000 */
.L_x_173:
        /* <DEDUP_REMOVED lines=12> */
.L_x_176:
[----:B------:R-:W-:Y:S05]  /*93b0*/  BSYNC B1 ;  /* 0x0000000000017941 */ /* 0x000fea0003800000 */
.L_x_175:
        /* <DEDUP_REMOVED lines=12> */
.L_x_178:
[----:B------:R-:W-:Y:S05]  /*9480*/  BSYNC B1 ;  /* 0x0000000000017941 */ /* 0x000fea0003800000 */
.L_x_177:
        /* <DEDUP_REMOVED lines=12> */
.L_x_180:
[----:B------:R-:W-:Y:S05]  /*9550*/  BSYNC B1 ;  /* 0x0000000000017941 */ /* 0x000fea0003800000 */
.L_x_179:
        /* <DEDUP_REMOVED lines=12> */
.L_x_182:
[----:B------:R-:W-:Y:S05]  /*9620*/  BSYNC B1 ;  /* 0x0000000000017941 */ /* 0x000fea0003800000 */
.L_x_181:
        /* <DEDUP_REMOVED lines=12> */
.L_x_184:
[----:B------:R-:W-:Y:S05]  /*96f0*/  BSYNC B1 ;  /* 0x0000000000017941 */ /* 0x000fea0003800000 */
.L_x_183:
        /* <DEDUP_REMOVED lines=12> */
.L_x_186:
[----:B------:R-:W-:Y:S05]  /*97c0*/  BSYNC B1 ;  /* 0x0000000000017941 */ /* 0x000fea0003800000 */
.L_x_185:
        /* <DEDUP_REMOVED lines=12> */
.L_x_188:
[----:B------:R-:W-:Y:S05]  /*9890*/  BSYNC B1 ;  /* 0x0000000000017941 */ /* 0x000fea0003800000 */
.L_x_187:
        /* <DEDUP_REMOVED lines=12> */
.L_x_190:
[----:B------:R-:W-:Y:S05]  /*9960*/  BSYNC B1 ;  /* 0x0000000000017941 */ /* 0x000fea0003800000 */
.L_x_189:
        /* <DEDUP_REMOVED lines=12> */
.L_x_192:
[----:B------:R-:W-:Y:S05]  /*9a30*/  BSYNC B1 ;  /* 0x0000000000017941 */ /* 0x000fea0003800000 */
.L_x_191:
        /* <DEDUP_REMOVED lines=12> */
.L_x_194:
[----:B------:R-:W-:Y:S05]  /*9b00*/  BSYNC B1 ;  /* 0x0000000000017941 */ /* 0x000fea0003800000 */
.L_x_193:
[----:B-----5:R-:W-:Y:S01]  /*9b10*/  LOP3.LUT R32, R32, 0xff, RZ, 0xc0, !PT ;  /* 0x000000ff20207812 */ /* 0x020fe200078ec0ff */
[----:B------:R-:W-:Y:S01]  /*9b20*/  BSSY B1, `(.L_x_195) ;  /* 0x000000b000017945 */ /* 0x000fe20003800000 */
[----:B------:R-:W-:Y:S02]  /*9b30*/  ISETP.LT.OR P5, PT, R41, 0x19, !P2 ;  /* 0x000000192900780c */ /* 0x000fe400057a1670 */
[----:B------:R-:W-:-:S05]  /*9b40*/  F2FP.F16.E4M3.UNPACK_B R32, R32 ;  /* 0x00000020ff20723e */ /* 0x000fca00020006ff */
[----:B------:R-:W-:-:S05]  /*9b50*/  HADD2.F32 R32, -RZ, R32.H0_H0 ;  /* 0x20000020ff207230 */ /* 0x000fca0000004100 */
[----:B------:R-:W-:-:S04]  /*9b60*/  FMUL R32, R32, UR21 ;  /* 0x0000001520207c20 */ /* 0x000fc80008400000 */
[----:B------:R-:W-:Y:S01]  /*9b70*/  FFMA R32, R23, UR20, R32 ;  /* 0x0000001417207c23 */ /* 0x000fe20008000020 */
[----:B------:R-:W-:-:S04]  /*9b80*/  PRMT R23, RZ, 0x7610, R23 ;  /* 0x00007610ff177816 */ /* 0x000fc80000000017 */
[----:B----4-:R-:W-:-:S05]  /*9b90*/  F2FP.SATFINITE.E4M3.F32.PACK_AB_MERGE_C R33, RZ, R32, RZ ;  /* 0x00000020ff21723e */ /* 0x010fca00048070ff */
[----:B------:R4:W-:Y:S01]  /*9ba0*/  @!P3 STG.E.U8 desc[UR14][R30.64+0x19], R33 ;  /* 0x000019211e00b986 */ /* 0x0009e2000c10110e */
[----:B------:R-:W-:Y:S05]  /*9bb0*/  @P5 BRA `(.L_x_196) ;  /* 0x0000000000045947 */ /* 0x000fea0003800000 */
[----:B------:R0:W5:Y:S02]  /*9bc0*/  LDG.E.U8 R23, desc[UR14][R26.64+0x18] ;  /* 0x0000180e1a177981 */ /* 0x000164000c1e1100 */
.L_x_196:
[----:B------:R-:W-:Y:S05]  /*9bd0*/  BSYNC B1 ;  /* 0x0000000000017941 */ /* 0x000fea0003800000 */
.L_x_195:
        /* <DEDUP_REMOVED lines=8> */
[----:B------:R-:W-:-:S05]  /*9c60*/  F2FP.SATFINITE.E4M3.F32.PACK_AB_MERGE_C R23, RZ, R23, RZ ;  /* 0x00000017ff17723e */ /* 0x000fca00048070ff */
[----:B------:R0:W-:Y:S01]  /*9c70*/  @!P5 STG.E.U8 desc[UR14][R28.64+0x18], R23 ;  /* 0x000018171c00d986 */ /* 0x0001e2000c10110e */
[----:B------:R-:W-:Y:S05]  /*9c80*/  @P3 BRA `(.L_x_198) ;  /* 0x0000000000043947 */ /* 0x000fea0003800000 */
[----:B------:R0:W5:Y:S02]  /*9c90*/  LDG.E.U8 R22, desc[UR14][R26.64+0x19] ;  /* 0x0000190e1a167981 */ /* 0x000164000c1e1100 */
.L_x_198:
[----:B------:R-:W-:Y:S05]  /*9ca0*/  BSYNC B1 ;  /* 0x0000000000017941 */ /* 0x000fea0003800000 */
.L_x_197:
        /* <DEDUP_REMOVED lines=8> */
[----:B0-----:R-:W-:-:S05]  /*9d30*/  F2FP.SATFINITE.E4M3.F32.PACK_AB_MERGE_C R23, RZ, R22, RZ ;  /* 0x00000016ff17723e */ /* 0x001fca00048070ff */
[----:B------:R0:W-:Y:S01]  /*9d40*/  @!P3 STG.E.U8 desc[UR14][R28.64+0x19], R23 ;  /* 0x000019171c00b986 */ /* 0x0001e2000c10110e */
[----:B------:R-:W-:Y:S05]  /*9d50*/  @P5 BRA `(.L_x_200) ;  /* 0x0000000000045947 */ /* 0x000fea0003800000 */
[----:B------:R0:W5:Y:S02]  /*9d60*/  LDG.E.U8 R21, desc[UR14][R24.64+0x20] ;  /* 0x0000200e18157981 */ /* 0x000164000c1e1100 */
.L_x_200:
[----:B------:R-:W-:Y:S05]  /*9d70*/  BSYNC B1 ;  /* 0x0000000000017941 */ /* 0x000fea0003800000 */
.L_x_199:
        /* <DEDUP_REMOVED lines=12> */
.L_x_202:
[----:B------:R-:W-:Y:S05]  /*9e40*/  BSYNC B1 ;  /* 0x0000000000017941 */ /* 0x000fea0003800000 */
.L_x_201:
        /* <DEDUP_REMOVED lines=12> */
.L_x_204:
[----:B------:R-:W-:Y:S05]  /*9f10*/  BSYNC B1 ;  /* 0x0000000000017941 */ /* 0x000fea0003800000 */
.L_x_203:
        /* <DEDUP_REMOVED lines=12> */
.L_x_206:
[----:B------:R-:W-:Y:S05]  /*9fe0*/  BSYNC B1 ;  /* 0x0000000000017941 */ /* 0x000fea0003800000 */
.L_x_205:
        /* <DEDUP_REMOVED lines=12> */
.L_x_208:
[----:B------:R-:W-:Y:S05]  /*a0b0*/  BSYNC B1 ;  /* 0x0000000000017941 */ /* 0x000fea0003800000 */
.L_x_207:
        /* <DEDUP_REMOVED lines=12> */
.L_x_210:
[----:B------:R-:W-:Y:S05]  /*a180*/  BSYNC B1 ;  /* 0x0000000000017941 */ /* 0x000fea0003800000 */
.L_x_209:
        /* <DEDUP_REMOVED lines=12> */
.L_x_212:
[----:B------:R-:W-:Y:S05]  /*a250*/  BSYNC B1 ;  /* 0x0000000000017941 */ /* 0x000fea0003800000 */
.L_x_211:
        /* <DEDUP_REMOVED lines=12> */
.L_x_214:
[----:B------:R-:W-:Y:S05]  /*a320*/  BSYNC B1 ;  /* 0x0000000000017941 */ /* 0x000fea0003800000 */
.L_x_213:
        /* <DEDUP_REMOVED lines=12> */
.L_x_216:
[----:B------:R-:W-:Y:S05]  /*a3f0*/  BSYNC B1 ;  /* 0x0000000000017941 */ /* 0x000fea0003800000 */
.L_x_215:
        /* <DEDUP_REMOVED lines=12> */
.L_x_218:
[----:B------:R-:W-:Y:S05]  /*a4c0*/  BSYNC B1 ;  /* 0x0000000000017941 */ /* 0x000fea0003800000 */
.L_x_217:
        /* <DEDUP_REMOVED lines=12> */
.L_x_220:
[----:B------:R-:W-:Y:S05]  /*a590*/  BSYNC B1 ;  /* 0x0000000000017941 */ /* 0x000fea0003800000 */
.L_x_219:
        /* <DEDUP_REMOVED lines=12> */
.L_x_222:
[----:B------:R-:W-:Y:S05]  /*a660*/  BSYNC B1 ;  /* 0x0000000000017941 */ /* 0x000fea0003800000 */
.L_x_221:
        /* <DEDUP_REMOVED lines=12> */
.L_x_224:
[----:B------:R-:W-:Y:S05]  /*a730*/  BSYNC B1 ;  /* 0x0000000000017941 */ /* 0x000fea0003800000 */
.L_x_223:
        /* <DEDUP_REMOVED lines=12> */
.L_x_226:
[----:B------:R-:W-:Y:S05]  /*a800*/  BSYNC B1 ;  /* 0x0000000000017941 */ /* 0x000fea0003800000 */
.L_x_225:
        /* <DEDUP_REMOVED lines=12> */
.L_x_228:
[----:B------:R-:W-:Y:S05]  /*a8d0*/  BSYNC B1 ;  /* 0x0000000000017941 */ /* 0x000fea0003800000 */
.L_x_227:
        /* <DEDUP_REMOVED lines=12> */
.L_x_230:
[----:B------:R-:W-:Y:S05]  /*a9a0*/  BSYNC B1 ;  /* 0x0000000000017941 */ /* 0x000fea0003800000 */
.L_x_229:
        /* <DEDUP_REMOVED lines=12> */
.L_x_232:
[----:B------:R-:W-:Y:S05]  /*aa70*/  BSYNC B1 ;  /* 0x0000000000017941 */ /* 0x000fea0003800000 */
.L_x_231:
        /* <DEDUP_REMOVED lines=12> */
.L_x_234:
[----:B------:R-:W-:Y:S05]  /*ab40*/  BSYNC B1 ;  /* 0x0000000000017941 */ /* 0x000fea0003800000 */
.L_x_233:
        /* <DEDUP_REMOVED lines=12> */
.L_x_236:
[----:B------:R-:W-:Y:S05]  /*ac10*/  BSYNC B1 ;  /* 0x0000000000017941 */ /* 0x000fea0003800000 */
.L_x_235:
        /* <DEDUP_REMOVED lines=12> */
.L_x_238:
[----:B------:R-:W-:Y:S05]  /*ace0*/  BSYNC B1 ;  /* 0x0000000000017941 */ /* 0x000fea0003800000 */
.L_x_237:
[----:B-----5:R-:W-:Y:S01]  /*acf0*/  LOP3.LUT R2, R2, 0xff, RZ, 0xc0, !PT ;  /* 0x000000ff02027812 */ /* 0x020fe200078ec0ff */
[----:B------:R-:W-:Y:S01]  /*ad00*/  BSSY B1, `(.L_x_239) ;  /* 0x000000b000017945 */ /* 0x000fe20003800000 */
[----:B------:R-:W-:Y:S02]  /*ad10*/  ISETP.LT.OR P5, PT, R41, 0x49, !P1 ;  /* 0x000000492900780c */ /* 0x000fe40004fa1670 */
[----:B------:R-:W-:-:S05]  /*ad20*/  F2FP.F16.E4M3.UNPACK_B R2, R2 ;  /* 0x00000002ff02723e */ /* 0x000fca00020006ff */
[----:B------:R-:W-:-:S05]  /*ad30*/  HADD2.F32 R2, -RZ, R2.H0_H0 ;  /* 0x20000002ff027230 */ /* 0x000fca0000004100 */
[----:B0-----:R-:W-:-:S04]  /*ad40*/  FMUL R3, R2, UR21 ;  /* 0x0000001502037c20 */ /* 0x001fc80008400000 */
[----:B------:R-:W-:Y:S01]  /*ad50*/  FFMA R3, R0, UR20, R3 ;  /* 0x0000001400037c23 */ /* 0x000fe20008000003 */
[----:B------:R-:W-:-:S04]  /*ad60*/  PRMT R0, RZ, 0x7610, R0 ;  /* 0x00007610ff007816 */ /* 0x000fc80000000000 */
[----:B------:R-:W-:-:S05]  /*ad70*/  F2FP.SATFINITE.E4M3.F32.PACK_AB_MERGE_C R3, RZ, R3, RZ ;  /* 0x00000003ff03723e */ /* 0x000fca00048070ff */
[----:B------:R0:W-:Y:S01]  /*ad80*/  @!P3 STG.E.U8 desc[UR14][R28.64+0x41], R3 ;  /* 0x000041031c00b986 */ /* 0x0001e2000c10110e */
[----:B------:R-:W-:Y:S05]  /*ad90*/  @P5 BRA `(.L_x_240) ;  /* 0x0000000000045947 */ /* 0x000fea0003800000 */
[----:B------:R0:W5:Y:S02]  /*ada0*/  LDG.E.U8 R0, desc[UR14][R24.64+0x48] ;  /* 0x0000480e18007981 */ /* 0x000164000c1e1100 */
.L_x_240:
[----:B------:R-:W-:Y:S05]  /*adb0*/  BSYNC B1 ;  /* 0x0000000000017941 */ /* 0x000fea0003800000 */
.L_x_239:
[----:B------:R-:W2:Y:S01]  /*adc0*/  LDL.LU R2, [R1] ;  /* 0x0000000001027983 */ /* 0x000ea20000300800 */
[----:B-----5:R-:W-:Y:S01]  /*add0*/  LOP3.LUT R0, R0, 0xff, RZ, 0xc0, !PT ;  /* 0x000000ff00007812 */ /* 0x020fe200078ec0ff */
[----:B------:R-:W-:Y:S01]  /*ade0*/  BSSY B1, `(.L_x_241) ;  /* 0x000000b000017945 */ /* 0x000fe20003800000 */
[----:B------:R-:W-:Y:S02]  /*adf0*/  ISETP.LT.OR P3, PT, R41, 0x4a, !P1 ;  /* 0x0000004a2900780c */ /* 0x000fe40004f61670 */
[----:B------:R-:W-:-:S05]  /*ae00*/  F2FP.F16.E4M3.UNPACK_B R0, R0 ;  /* 0x00000000ff00723e */ /* 0x000fca00020006ff */
[----:B------:R-:W-:-:S05]  /*ae10*/  HADD2.F32 R0, -RZ, R0.H0_H0 ;  /* 0x20000000ff007230 */ /* 0x000fca0000004100 */
[----:B------:R-:W-:-:S04]  /*ae20*/  FMUL R0, R0, UR21 ;  /* 0x0000001500007c20 */ /* 0x000fc80008400000 */
[----:B--2---:R-:W-:-:S05]  /*ae30*/  FFMA R0, R2, UR20, R0 ;  /* 0x0000001402007c23 */ /* 0x004fca0008000000 */
[----:B0-----:R-:W-:Y:S02]  /*ae40*/  F2FP.SATFINITE.E4M3.F32.PACK_AB_MERGE_C R3, RZ, R0, RZ ;  /* 0x00000000ff03723e */ /* 0x001fe400048070ff */
[----:B------:R-:W-:-:S03]  /*ae50*/  PRMT R0, RZ, 0x7610, R0 ;  /* 0x00007610ff007816 */ /* 0x000fc60000000000 */
[----:B------:R0:W-:Y:S01]  /*ae60*/  @!P5 STG.E.U8 desc[UR14][R30.64+0x48], R3 ;  /* 0x000048031e00d986 */ /* 0x0001e2000c10110e */
[----:B------:R-:W-:Y:S05]  /*ae70*/  @P3 BRA `(.L_x_242) ;  /* 0x0000000000043947 */ /* 0x000fea0003800000 */
[----:B------:R2:W5:Y:S02]  /*ae80*/  LDG.E.U8 R0, desc[UR14][R24.64+0x49] ;  /* 0x0000490e18007981 */ /* 0x000564000c1e1100 */
.L_x_242:
[----:B------:R-:W-:Y:S05]  /*ae90*/  BSYNC B1 ;  /* 0x0000000000017941 */ /* 0x000fea0003800000 */
.L_x_241:
[----:B------:R-:W3:Y:S01]  /*aea0*/  LDL.LU R2, [R1+0x4] ;  /* 0x0000040001027983 */ /* 0x000ee20000300800 */
[----:B-----5:R-:W-:Y:S01]  /*aeb0*/  LOP3.LUT R0, R0, 0xff, RZ, 0xc0, !PT ;  /* 0x000000ff00007812 */ /* 0x020fe200078ec0ff */
[----:B------:R-:W-:Y:S01]  /*aec0*/  BSSY B1, `(.L_x_243) ;  /* 0x000000b000017945 */ /* 0x000fe20003800000 */
[----:B------:R-:W-:Y:S02]  /*aed0*/  ISETP.LT.OR P5, PT, R41, 0x49, !P2 ;  /* 0x000000492900780c */ /* 0x000fe400057a1670 */
[----:B------:R-:W-:-:S05]  /*aee0*/  F2FP.F16.E4M3.UNPACK_B R0, R0 ;  /* 0x00000000ff00723e */ /* 0x000fca00020006ff */
[----:B------:R-:W-:-:S05]  /*aef0*/  HADD2.F32 R0, -RZ, R0.H0_H0 ;  /* 0x20000000ff007230 */ /* 0x000fca0000004100 */
[----:B------:R-:W-:-:S04]  /*af00*/  FMUL R0, R0, UR21 ;  /* 0x0000001500007c20 */ /* 0x000fc80008400000 */
[----:B---3--:R-:W-:-:S05]  /*af10*/  FFMA R0, R2, UR20, R0 ;  /* 0x0000001402007c23 */ /* 0x008fca0008000000 */
[----:B0-----:R-:W-:Y:S02]  /*af20*/  F2FP.SATFINITE.E4M3.F32.PACK_AB_MERGE_C R3, RZ, R0, RZ ;  /* 0x00000000ff03723e */ /* 0x001fe400048070ff */
[----:B------:R-:W-:-:S03]  /*af30*/  PRMT R0, RZ, 0x7610, R0 ;  /* 0x00007610ff007816 */ /* 0x000fc60000000000 */
[----:B------:R0:W-:Y:S01]  /*af40*/  @!P3 STG.E.U8 desc[UR14][R30.64+0x49], R3 ;  /* 0x000049031e00b986 */ /* 0x0001e2000c10110e */
[----:B------:R-:W-:Y:S05]  /*af50*/  @P5 BRA `(.L_x_244) ;  /* 0x0000000000045947 */ /* 0x000fea0003800000 */
[----:B------:R3:W5:Y:S02]  /*af60*/  LDG.E.U8 R0, desc[UR14][R26.64+0x48] ;  /* 0x0000480e1a007981 */ /* 0x000764000c1e1100 */
.L_x_244:
[----:B------:R-:W-:Y:S05]  /*af70*/  BSYNC B1 ;  /* 0x0000000000017941 */ /* 0x000fea0003800000 */
.L_x_243:
[----:B------:R-:W2:Y:S01]  /*af80*/  LDL.LU R2, [R1+0x8] ;  /* 0x0000080001027983 */ /* 0x000ea20000300800 */
        /* <DEDUP_REMOVED lines=12> */
.L_x_246:
[----:B------:R-:W-:Y:S05]  /*b050*/  BSYNC B1 ;  /* 0x0000000000017941 */ /* 0x000fea0003800000 */
.L_x_245:
        /* <DEDUP_REMOVED lines=13> */
.L_x_248:
[----:B------:R-:W-:Y:S05]  /*b130*/  BSYNC B1 ;  /* 0x0000000000017941 */ /* 0x000fea0003800000 */
.L_x_247:
        /* <DEDUP_REMOVED lines=13> */
.L_x_250:
[----:B------:R-:W-:Y:S05]  /*b210*/  BSYNC B1 ;  /* 0x0000000000017941 */ /* 0x000fea0003800000 */
.L_x_249:
        /* <DEDUP_REMOVED lines=13> */
.L_x_252:
[----:B------:R-:W-:Y:S05]  /*b2f0*/  BSYNC B1 ;  /* 0x0000000000017941 */ /* 0x000fea0003800000 */
.L_x_251:
        /* <DEDUP_REMOVED lines=13> */
.L_x_254:
[----:B------:R-:W-:Y:S05]  /*b3d0*/  BSYNC B1 ;  /* 0x0000000000017941 */ /* 0x000fea0003800000 */
.L_x_253:
        /* <DEDUP_REMOVED lines=13> */
.L_x_256:
[----:B------:R-:W-:Y:S05]  /*b4b0*/  BSYNC B1 ;  /* 0x0000000000017941 */ /* 0x000fea0003800000 */
.L_x_255:
        /* <DEDUP_REMOVED lines=13> */
.L_x_258:
[----:B------:R-:W-:Y:S05]  /*b590*/  BSYNC B1 ;  /* 0x0000000000017941 */ /* 0x000fea0003800000 */
.L_x_257:
        /* <DEDUP_REMOVED lines=13> */
.L_x_260:
[----:B------:R-:W-:Y:S05]  /*b670*/  BSYNC B1 ;  /* 0x0000000000017941 */ /* 0x000fea0003800000 */
.L_x_259:
        /* <DEDUP_REMOVED lines=13> */
.L_x_262:
[----:B------:R-:W-:Y:S05]  /*b750*/  BSYNC B1 ;  /* 0x0000000000017941 */ /* 0x000fea0003800000 */
.L_x_261:
        /* <DEDUP_REMOVED lines=13> */
.L_x_264:
[----:B------:R-:W-:Y:S05]  /*b830*/  BSYNC B1 ;  /* 0x0000000000017941 */ /* 0x000fea0003800000 */
.L_x_263:
        /* <DEDUP_REMOVED lines=13> */
.L_x_266:
[----:B------:R-:W-:Y:S05]  /*b910*/  BSYNC B1 ;  /* 0x0000000000017941 */ /* 0x000fea0003800000 */
.L_x_265:
        /* <DEDUP_REMOVED lines=13> */
.L_x_268:
[----:B------:R-:W-:Y:S05]  /*b9f0*/  BSYNC B1 ;  /* 0x0000000000017941 */ /* 0x000fea0003800000 */
.L_x_267:
        /* <DEDUP_REMOVED lines=13> */
.L_x_270:
[----:B------:R-:W-:Y:S05]  /*bad0*/  BSYNC B1 ;  /* 0x0000000000017941 */ /* 0x000fea0003800000 */
.L_x_269:
        /* <DEDUP_REMOVED lines=13> */
.L_x_272:
[----:B------:R-:W-:Y:S05]  /*bbb0*/  BSYNC B1 ;  /* 0x0000000000017941 */ /* 0x000fea0003800000 */
.L_x_271:
        /* <DEDUP_REMOVED lines=13> */
.L_x_274:
[----:B------:R-:W-:Y:S05]  /*bc90*/  BSYNC B1 ;  /* 0x0000000000017941 */ /* 0x000fea0003800000 */
.L_x_273:
        /* <DEDUP_REMOVED lines=13> */
.L_x_276:
[----:B------:R-:W-:Y:S05]  /*bd70*/  BSYNC B1 ;  /* 0x0000000000017941 */ /* 0x000fea0003800000 */
.L_x_275:
        /* <DEDUP_REMOVED lines=13> */
.L_x_278:
[----:B------:R-:W-:Y:S05]  /*be50*/  BSYNC B1 ;  /* 0x0000000000017941 */ /* 0x000fea0003800000 */
.L_x_277:
        /* <DEDUP_REMOVED lines=13> */
.L_x_280:
[----:B------:R-:W-:Y:S05]  /*bf30*/  BSYNC B1 ;  /* 0x0000000000017941 */ /* 0x000fea0003800000 */
.L_x_279:
        /* <DEDUP_REMOVED lines=13> */
.L_x_282:
[----:B------:R-:W-:Y:S05]  /*c010*/  BSYNC B1 ;  /* 0x0000000000017941 */ /* 0x000fea0003800000 */
.L_x_281:
        /* <DEDUP_REMOVED lines=13> */
.L_x_284:
[----:B------:R-:W-:Y:S05]  /*c0f0*/  BSYNC B1 ;  /* 0x0000000000017941 */ /* 0x000fea0003800000 */
.L_x_283:
        /* <DEDUP_REMOVED lines=13> */
.L_x_286:
[----:B------:R-:W-:Y:S05]  /*c1d0*/  BSYNC B1 ;  /* 0x0000000000017941 */ /* 0x000fea0003800000 */
.L_x_285:
        /* <DEDUP_REMOVED lines=13> */
.L_x_288:
[----:B------:R-:W-:Y:S05]  /*c2b0*/  BSYNC B1 ;  /* 0x0000000000017941 */ /* 0x000fea0003800000 */
.L_x_287:
        /* <DEDUP_REMOVED lines=13> */
.L_x_290:
[----:B------:R-:W-:Y:S05]  /*c390*/  BSYNC B1 ;  /* 0x0000000000017941 */ /* 0x000fea0003800000 */
.L_x_289:
        /* <DEDUP_REMOVED lines=13> */
.L_x_292:
[----:B------:R-:W-:Y:S05]  /*c470*/  BSYNC B1 ;  /* 0x0000000000017941 */ /* 0x000fea0003800000 */
.L_x_291:
        /* <DEDUP_REMOVED lines=13> */
.L_x_294:
[----:B------:R-:W-:Y:S05]  /*c550*/  BSYNC B1 ;  /* 0x0000000000017941 */ /* 0x000fea0003800000 */
.L_x_293:
[----:B------:R-:W-:Y:S05]  /*c560*/  @P2 BRA `(.L_x_295) ;  /* 0x0000002000a42947 */ /* 0x000fea0003800000 */
[----:B------:R-:W2:Y:S01]  /*c570*/  LDL.LU R2, [R1+0x6c] ;  /* 0x00006c0001027983 */ /* 0x000ea20000300800 */
[----:B-----5:R-:W-:-:S04]  /*c580*/  LOP3.LUT R0, R0, 0xff, RZ, 0xc0, !PT ;  /* 0x000000ff00007812 */ /* 0x020fc800078ec0ff */
[----:B------:R-:W-:-:S05]  /*c590*/  F2FP.F16.E4M3.UNPACK_B R0, R0 ;  /* 0x00000000ff00723e */ /* 0x000fca00020006ff */
[----:B------:R-:W-:-:S05]  /*c5a0*/  HADD2.F32 R0, -RZ, R0.H0_H0 ;  /* 0x20000000ff007230 */ /* 0x000fca0000004100 */
[----:B------:R-:W-:-:S04]  /*c5b0*/  FMUL R0, R0, UR21 ;  /* 0x0000001500007c20 */ /* 0x000fc80008400000 */
[----:B--2---:R-:W-:-:S05]  /*c5c0*/  FFMA R0, R2, UR20, R0 ;  /* 0x0000001402007c23 */ /* 0x004fca0008000000 */
[----:B0-----:R-:W-:-:S05]  /*c5d0*/  F2FP.SATFINITE.E4M3.F32.PACK_AB_MERGE_C R3, RZ, R0, RZ ;  /* 0x00000000ff03723e */ /* 0x001fca00048070ff */
[----:B------:R0:W-:Y:S01]  /*c5e0*/  STG.E.U8 desc[UR14][R28.64+0x79], R3 ;  /* 0x000079031c007986 */ /* 0x0001e2000c10110e */
[----:B------:R-:W-:Y:S05]  /*c5f0*/  BRA `(.L_x_295) ;  /* 0x0000002000807947 */ /* 0x000fea0003800000 */
.L_x_38:
[C---:B------:R-:W-:Y:S01]  /*c600*/  ISETP.GE.AND P5, PT, R42.reuse, 0x1, PT ;  /* 0x000000012a00780c */ /* 0x040fe20003fa6270 */
[----:B------:R-:W-:Y:S01]  /*c610*/  FMUL R227, R227, UR20 ;  /* 0x00000014e3e37c20 */ /* 0x000fe20008400000 */
[----:B------:R-:W-:Y:S02]  /*c620*/  ISETP.GE.AND P2, PT, R42, 0x9, PT ;  /* 0x000000092a00780c */ /* 0x000fe40003f46270 */
[C---:B------:R-:W-:Y:S02]  /*c630*/  ISETP.LT.OR P1, PT, R41.reuse, 0x2, !P5 ;  /* 0x000000022900780c */ /* 0x040fe40006f21670 */
[----:B------:R-:W-:Y:S02]  /*c640*/  F2FP.SATFINITE.E4M3.F32.PACK_AB_MERGE_C R227, RZ, R227, RZ ;  /* 0x000000e3ffe3723e */ /* 0x000fe400048070ff */
[C---:B------:R-:W-:Y:S01]  /*c650*/  ISETP.LT.OR P3, PT, R41.reuse, 0x1, !P5 ;  /* 0x000000012900780c */ /* 0x040fe20006f61670 */
[----:B------:R-:W-:Y:S01]  /*c660*/  FMUL R228, R228, UR20 ;  /* 0x00000014e4e47c20 */ /* 0x000fe20008400000 */
[----:B------:R-:W-:Y:S01]  /*c670*/  ISETP.LT.OR P6, PT, R41, 0x1, !P2 ;  /* 0x000000012900780c */ /* 0x000fe200057c1670 */
[----:B------:R-:W-:Y:S01]  /*c680*/  FMUL R225, R225, UR20 ;  /* 0x00000014e1e17c20 */ /* 0x000fe20008400000 */
[----:B------:R-:W-:-:S05]  /*c690*/  FMUL R226, R226, UR20 ;  /* 0x00000014e2e27c20 */ /* 0x000fca0008400000 */
[----:B------:R-:W-:Y:S01]  /*c6a0*/  @!P1 STG.E.U8 desc[UR14][R24.64+0x1], R227 ;  /* 0x000001e318009986 */ /* 0x000fe2000c10110e */
[C---:B------:R-:W-:Y:S02]  /*c6b0*/  ISETP.LT.OR P1, PT, R41.reuse, 0x2, !P2 ;  /* 0x000000022900780c */ /* 0x040fe40005721670 */
[----:B------:R-:W-:Y:S02]  /*c6c0*/  F2FP.SATFINITE.E4M3.F32.PACK_AB_MERGE_C R33, RZ, R228, RZ ;  /* 0x000000e4ff21723e */ /* 0x000fe400048070ff */
[----:B------:R-:W-:Y:S02]  /*c6d0*/  F2FP.SATFINITE.E4M3.F32.PACK_AB_MERGE_C R225, RZ, R225, RZ ;  /* 0x000000e1ffe1723e */ /* 0x000fe400048070ff */
[----:B------:R-:W-:Y:S01]  /*c6e0*/  F2FP.SATFINITE.E4M3.F32.PACK_AB_MERGE_C R35, RZ, R226, RZ ;  /* 0x000000e2ff23723e */ /* 0x000fe200048070ff */
[----:B------:R0:W-:Y:S01]  /*c6f0*/  @!P3 STG.E.U8 desc[UR14][R24.64], R33 ;  /* 0x000000211800b986 */ /* 0x0001e2000c10110e */
[----:B------:R-:W-:Y:S01]  /*c700*/  ISETP.LT.OR P3, PT, R41, 0x9, !P5 ;  /* 0x000000092900780c */ /* 0x000fe20006f61670 */
[----:B------:R-:W-:-:S02]  /*c710*/  FMUL R224, R224, UR20 ;  /* 0x00000014e0e07c20 */ /* 0x000fc40008400000 */
[----:B------:R1:W-:Y:S01]  /*c720*/  @!P6 STG.E.U8 desc[UR14][R26.64], R35 ;  /* 0x000000231a00e986 */ /* 0x0003e2000c10110e */
[----:B------:R-:W-:-:S03]  /*c730*/  ISETP.LT.OR P6, PT, R41, 0x9, !P2 ;  /* 0x000000092900780c */ /* 0x000fc600057c1670 */
[----:B------:R-:W-:Y:S01]  /*c740*/  @!P1 STG.E.U8 desc[UR14][R26.64+0x1], R225 ;  /* 0x000001e11a009986 */ /* 0x000fe2000c10110e */
[----:B------:R-:W-:Y:S01]  /*c750*/  ISETP.LT.OR P1, PT, R41, 0xa, !P5 ;  /* 0x0000000a2900780c */ /* 0x000fe20006f21670 */
[----:B------:R-:W-:Y:S01]  /*c760*/  FMUL R223, R223, UR20 ;  /* 0x00000014dfdf7c20 */ /* 0x000fe20008400000 */
[----:B------:R-:W-:Y:S01]  /*c770*/  FMUL R222, R222, UR20 ;  /* 0x00000014dede7c20 */ /* 0x000fe20008400000 */
[----:B------:R-:W-:Y:S01]  /*c780*/  F2FP.SATFINITE.E4M3.F32.PACK_AB_MERGE_C R37, RZ, R224, RZ ;  /* 0x000000e0ff25723e */ /* 0x000fe200048070ff */
[----:B------:R-:W-:Y:S01]  /*c790*/  FMUL R221, R221, UR20 ;  /* 0x00000014dddd7c20 */ /* 0x000fe20008400000 */
[----:B------:R-:W-:Y:S01]  /*c7a0*/  FMUL R220, R220, UR20 ;  /* 0x00000014dcdc7c20 */ /* 0x000fe20008400000 */
[----:B------:R-:W-:Y:S01]  /*c7b0*/  F2FP.SATFINITE.E4M3.F32.PACK_AB_MERGE_C R223, RZ, R223, RZ ;  /* 0x000000dfffdf723e */ /* 0x000fe200048070ff */
[----:B------:R-:W-:Y:S01]  /*c7c0*/  FMUL R219, R219, UR20 ;  /* 0x00000014dbdb7c20 */ /* 0x000fe20008400000 */
[----:B0-----:R-:W-:Y:S01]  /*c7d0*/  F2FP.SATFINITE.E4M3.F32.PACK_AB_MERGE_C R33, RZ, R222, RZ ;  /* 0x000000deff21723e */ /* 0x001fe200048070ff */
[----:B------:R-:W-:Y:S01]  /*c7e0*/  @!P3 STG.E.U8 desc[UR14][R24.64+0x8], R37 ;  /* 0x000008251800b986 */ /* 0x000fe2000c10110e */
[----:B------:R-:W-:-:S03]  /*c7f0*/  ISETP.LT.OR P3, PT, R41, 0xa, !P2 ;  /* 0x0000000a2900780c */ /* 0x000fc60005761670 */
[----:B------:R-:W-:Y:S01]  /*c800*/  @!P1 STG.E.U8 desc[UR14][R24.64+0x9], R223 ;  /* 0x000009df18009986 */ /* 0x000fe2000c10110e */
[----:B------:R-:W-:-:S03]  /*c810*/  ISETP.LT.OR P1, PT, R41, 0x11, !P5 ;  /* 0x000000112900780c */ /* 0x000fc60006f21670 */
[----:B------:R0:W-:Y:S01]  /*c820*/  @!P6 STG.E.U8 desc[UR14][R26.64+0x8], R33 ;  /* 0x000008211a00e986 */ /* 0x0001e2000c10110e */
[----:B------:R-:W-:Y:S02]  /*c830*/  ISETP.LT.OR P6, PT, R41, 0x12, !P5 ;  /* 0x000000122900780c */ /* 0x000fe40006fc1670 */
[----:B------:R-:W-:Y:S01]  /*c840*/  F2FP.SATFINITE.E4M3.F32.PACK_AB_MERGE_C R221, RZ, R221, RZ ;  /* 0x000000ddffdd723e */ /* 0x000fe200048070ff */
[----:B------:R-:W-:Y:S01]  /*c850*/  FMUL R217, R217, UR20 ;  /* 0x00000014d9d97c20 */ /* 0x000fe20008400000 */
[----:B-1----:R-:W-:Y:S01]  /*c860*/  F2FP.SATFINITE.E4M3.F32.PACK_AB_MERGE_C R35, RZ, R220, RZ ;  /* 0x000000dcff23723e */ /* 0x002fe200048070ff */
[----:B------:R-:W-:Y:S01]  /*c870*/  FMUL R218, R218, UR20 ;  /* 0x00000014dada7c20 */ /* 0x000fe20008400000 */
[----:B------:R-:W-:Y:S01]  /*c880*/  F2FP.SATFINITE.E4M3.F32.PACK_AB_MERGE_C R219, RZ, R219, RZ ;  /* 0x000000dbffdb723e */ /* 0x000fe200048070ff */
[----:B------:R-:W-:Y:S01]  /*c890*/  @!P3 STG.E.U8 desc[UR14][R26.64+0x9], R221 ;  /* 0x000009dd1a00b986 */ /* 0x000fe2000c10110e */
[----:B------:R-:W-:-:S03]  /*c8a0*/  ISETP.LT.OR P3, PT, R41, 0x12, !P2 ;  /* 0x000000122900780c */ /* 0x000fc60005761670 */
[----:B------:R1:W-:Y:S01]  /*c8b0*/  @!P1 STG.E.U8 desc[UR14][R24.64+0x10], R35 ;  /* 0x0000102318009986 */ /* 0x0003e2000c10110e */
[----:B------:R-:W-:-:S03]  /*c8c0*/  ISETP.LT.OR P1, PT, R41, 0x11, !P2 ;  /* 0x000000112900780c */ /* 0x000fc60005721670 */
[----:B------:R-:W-:Y:S01]  /*c8d0*/  @!P6 STG.E.U8 desc[UR14][R24.64+0x11], R219 ;  /* 0x000011db1800e986 */ /* 0x000fe2000c10110e */
[----:B------:R-:W-:Y:S01]  /*c8e0*/  ISETP.LT.OR P6, PT, R41, 0x19, !P5 ;  /* 0x000000192900780c */ /* 0x000fe20006fc1670 */
[----:B------:R-:W-:Y:S01]  /*c8f0*/  FMUL R216, R216, UR20 ;  /* 0x00000014d8d87c20 */ /* 0x000fe20008400000 */
[----:B------:R-:W-:Y:S01]  /*c900*/  F2FP.SATFINITE.E4M3.F32.PACK_AB_MERGE_C R217, RZ, R217, RZ ;  /* 0x000000d9ffd9723e */ /* 0x000fe200048070ff */
[----:B------:R-:W-:Y:S01]  /*c910*/  FMUL R215, R215, UR20 ;  /* 0x00000014d7d77c20 */ /* 0x000fe20008400000 */
[----:B0-----:R-:W-:Y:S01]  /*c920*/  F2FP.SATFINITE.E4M3.F32.PACK_AB_MERGE_C R33, RZ, R218, RZ ;  /* 0x000000daff21723e */ /* 0x001fe200048070ff */
[----:B------:R-:W-:Y:S01]  /*c930*/  FMUL R214, R214, UR20 ;  /* 0x00000014d6d67c20 */ /* 0x000fe20008400000 */
[----:B------:R-:W-:Y:S01]  /*c940*/  F2FP.SATFINITE.E4M3.F32.PACK_AB_MERGE_C R37, RZ, R216, RZ ;  /* 0x000000d8ff25723e */ /* 0x000fe200048070ff */
[----:B------:R-:W-:Y:S01]  /*c950*/  @!P3 STG.E.U8 desc[UR14][R26.64+0x11], R217 ;  /* 0x000011d91a00b986 */ /* 0x000fe2000c10110e */
[----:B------:R-:W-:-:S03]  /*c960*/  ISETP.LT.OR P3, PT, R41, 0x1a, !P5 ;  /* 0x0000001a2900780c */ /* 0x000fc60006f61670 */
[----:B------:R0:W-:Y:S01]  /*c970*/  @!P1 STG.E.U8 desc[UR14][R26.64+0x10], R33 ;  /* 0x000010211a009986 */ /* 0x0001e2000c10110e */
[----:B------:R-:W-:-:S03]  /*c980*/  ISETP.LT.OR P1, PT, R41, 0x19, !P2 ;  /* 0x000000192900780c */ /* 0x000fc60005721670 */
[----:B------:R2:W-:Y:S01]  /*c990*/  @!P6 STG.E.U8 desc[UR14][R24.64+0x18], R37 ;  /* 0x000018251800e986 */ /* 0x0005e2000c10110e */
[----:B------:R-:W-:Y:S01]  /*c9a0*/  ISETP.LT.OR P6, PT, R41, 0x1a, !P2 ;  /* 0x0000001a2900780c */ /* 0x000fe200057c1670 */
[----:B------:R-:W-:Y:S01]  /*c9b0*/  FMUL R213, R213, UR20 ;  /* 0x00000014d5d57c20 */ /* 0x000fe20008400000 */
        /* <DEDUP_REMOVED lines=16> */
[----:B--2---:R-:W-:Y:S01]  /*cac0*/  F2FP.SATFINITE.E4M3.F32.PACK_AB_MERGE_C R37, RZ, R210, RZ ;  /* 0x000000d2ff25723e */ /* 0x004fe200048070ff */
        /* <DEDUP_REMOVED lines=41> */
[C---:B------:R-:W-:Y:S01]  /*cd60*/  ISETP.LT.OR P6, PT, R41.reuse, 0x39, !P2 ;  /* 0x000000392900780c */ /* 0x040fe200057c1670 */
[----:B------:R-:W-:Y:S01]  /*cd70*/  FMUL R198, R198, UR20 ;  /* 0x00000014c6c67c20 */ /* 0x000fe20008400000 */
[----:B------:R-:W-:Y:S01]  /*cd80*/  F2FP.SATFINITE.E4M3.F32.PACK_AB_MERGE_C R199, RZ, R199, RZ ;  /* 0x000000c7ffc7723e */ /* 0x000fe200048070ff */
[----:B------:R-:W3:Y:S01]  /*cd90*/  LDL.LU R227, [R1+0xc] ;  /* 0x00000c0001e37983 */ /* 0x000ee20000300800 */
[----:B0-----:R-:W-:Y:S02]  /*cda0*/  F2FP.SATFINITE.E4M3.F32.PACK_AB_MERGE_C R33, RZ, R200, RZ ;  /* 0x000000c8ff21723e */ /* 0x001fe400048070ff */
[----:B--2---:R-:W-:Y:S01]  /*cdb0*/  F2FP.SATFINITE.E4M3.F32.PACK_AB_MERGE_C R37, RZ, R198, RZ ;  /* 0x000000c6ff25723e */ /* 0x004fe200048070ff */
[----:B------:R-:W-:Y:S01]  /*cdc0*/  @!P3 STG.E.U8 desc[UR14][R24.64+0x39], R199 ;  /* 0x000039c71800b986 */ /* 0x000fe2000c10110e */
[----:B------:R-:W-:-:S03]  /*cdd0*/  ISETP.LT.OR P3, PT, R41, 0x3a, !P2 ;  /* 0x0000003a2900780c */ /* 0x000fc60005761670 */
[----:B------:R-:W2:Y:S01]  /*cde0*/  LDL.LU R226, [R1+0x8] ;  /* 0x0000080001e27983 */ /* 0x000ea20000300800 */
[----:B------:R-:W-:-:S03]  /*cdf0*/  FMUL R197, R197, UR20 ;  /* 0x00000014c5c57c20 */ /* 0x000fc60008400000 */
[----:B------:R0:W-:Y:S01]  /*ce00*/  @!P1 STG.E.U8 desc[UR14][R24.64+0x38], R33 ;  /* 0x0000382118009986 */ /* 0x0001e2000c10110e */
[----:B------:R-:W-:-:S03]  /*ce10*/  ISETP.LT.OR P1, PT, R41, 0x41, !P5 ;  /* 0x000000412900780c */ /* 0x000fc60006f21670 */
[----:B------:R-:W4:Y:S01]  /*ce20*/  LDL.LU R225, [R1+0x4] ;  /* 0x0000040001e17983 */ /* 0x000f220000300800 */
[----:B------:R-:W-:-:S03]  /*ce30*/  FMUL R196, R196, UR20 ;  /* 0x00000014c4c47c20 */ /* 0x000fc60008400000 */
[----:B------:R0:W-:Y:S01]  /*ce40*/  @!P6 STG.E.U8 desc[UR14][R26.64+0x38], R37 ;  /* 0x000038251a00e986 */ /* 0x0001e2000c10110e */
[----:B------:R-:W-:-:S03]  /*ce50*/  ISETP.LT.OR P6, PT, R41, 0x42, !P5 ;  /* 0x000000422900780c */ /* 0x000fc60006fc1670 */
[----:B------:R-:W3:Y:S01]  /*ce60*/  LDL.LU R224, [R1] ;  /* 0x0000000001e07983 */ /* 0x000ee20000300800 */
[----:B------:R-:W-:Y:S01]  /*ce70*/  FMUL R195, R195, UR20 ;  /* 0x00000014c3c37c20 */ /* 0x000fe20008400000 */
[----:B------:R-:W-:Y:S02]  /*ce80*/  F2FP.SATFINITE.E4M3.F32.PACK_AB_MERGE_C R197, RZ, R197, RZ ;  /* 0x000000c5ffc5723e */ /* 0x000fe400048070ff */
        /* <DEDUP_REMOVED lines=59> */
[----:B0-----:R-:W-:Y:S01]  /*d240*/  F2FP.SATFINITE.E4M3.F32.PACK_AB_MERGE_C R33, RZ, R182, RZ ;  /* 0x000000b6ff21723e */ /* 0x001fe200048070ff */
[----:B------:R-:W-:Y:S01]  /*d250*/  FMUL R179, R179, UR20 ;  /* 0x00000014b3b37c20 */ /* 0x000fe20008400000 */
[----:B------:R-:W-:Y:S01]  /*d260*/  F2FP.SATFINITE.E4M3.F32.PACK_AB_MERGE_C R181, RZ, R181, RZ ;  /* 0x000000b5ffb5723e */ /* 0x000fe200048070ff */
[----:B------:R-:W-:Y:S01]  /*d270*/  FMUL R177, R177, UR20 ;  /* 0x00000014b1b17c20 */ /* 0x000fe20008400000 */
[----:B------:R-:W-:Y:S01]  /*d280*/  F2FP.SATFINITE.E4M3.F32.PACK_AB_MERGE_C R37, RZ, R180, RZ ;  /* 0x000000b4ff25723e */ /* 0x000fe200048070ff */
[----:B------:R-:W-:Y:S01]  /*d290*/  FMUL R178, R178, UR20 ;  /* 0x00000014b2b27c20 */ /* 0x000fe20008400000 */
[----:B------:R-:W-:Y:S01]  /*d2a0*/  FMUL R176, R176, UR20 ;  /* 0x00000014b0b07c20 */ /* 0x000fe20008400000 */
[----:B------:R0:W-:Y:S01]  /*d2b0*/  @!P1 STG.E.U8 desc[UR14][R26.64+0x58], R33 ;  /* 0x000058211a009986 */ /* 0x0001e2000c10110e */
[----:B------:R-:W-:-:S03]  /*d2c0*/  ISETP.LT.OR P1, PT, R41, 0x61, !P2 ;  /* 0x000000612900780c */ /* 0x000fc60005721670 */
[----:B------:R-:W-:Y:S01]  /*d2d0*/  @!P3 STG.E.U8 desc[UR14][R26.64+0x59], R181 ;  /* 0x000059b51a00b986 */ /* 0x000fe2000c10110e */
[----:B------:R-:W-:-:S03]  /*d2e0*/  ISETP.LT.OR P3, PT, R41, 0x62, !P5 ;  /* 0x000000622900780c */ /* 0x000fc60006f61670 */
[----:B------:R0:W-:Y:S01]  /*d2f0*/  @!P6 STG.E.U8 desc[UR14][R24.64+0x60], R37 ;  /* 0x000060251800e986 */ /* 0x0001e2000c10110e */
[----:B------:R-:W-:Y:S02]  /*d300*/  ISETP.LT.OR P6, PT, R41, 0x62, !P2 ;  /* 0x000000622900780c */ /* 0x000fe400057c1670 */
[----:B------:R-:W-:Y:S01]  /*d310*/  F2FP.SATFINITE.E4M3.F32.PACK_AB_MERGE_C R179, RZ, R179, RZ ;  /* 0x000000b3ffb3723e */ /* 0x000fe200048070ff */
[----:B------:R-:W-:Y:S01]  /*d320*/  FMUL R175, R175, UR20 ;  /* 0x00000014afaf7c20 */ /* 0x000fe20008400000 */
[----:B------:R-:W-:Y:S01]  /*d330*/  F2FP.SATFINITE.E4M3.F32.PACK_AB_MERGE_C R177, RZ, R177, RZ ;  /* 0x000000b1ffb1723e */ /* 0x000fe200048070ff */
[----:B------:R-:W-:Y:S01]  /*d340*/  FMUL R174, R174, UR20 ;  /* 0x00000014aeae7c20 */ /* 0x000fe20008400000 */
[----:B-1----:R-:W-:Y:S01]  /*d350*/  F2FP.SATFINITE.E4M3.F32.PACK_AB_MERGE_C R35, RZ, R178, RZ ;  /* 0x000000b2ff23723e */ /* 0x002fe200048070ff */
[----:B------:R-:W-:Y:S01]  /*d360*/  FMUL R173, R173, UR20 ;  /* 0x00000014adad7c20 */ /* 0x000fe20008400000 */
[----:B------:R-:W-:Y:S01]  /*d370*/  FMUL R172, R172, UR20 ;  /* 0x00000014acac7c20 */ /* 0x000fe20008400000 */
[----:B------:R-:W-:Y:S01]  /*d380*/  @!P3 STG.E.U8 desc[UR14][R24.64+0x61], R179 ;  /* 0x000061b31800b986 */ /* 0x000fe2000c10110e */
[----:B------:R-:W-:-:S03]  /*d390*/  ISETP.LT.OR P3, PT, R41, 0x69, !P5 ;  /* 0x000000692900780c */ /* 0x000fc60006f61670 */
[----:B------:R-:W-:Y:S01]  /*d3a0*/  @!P6 STG.E.U8 desc[UR14][R26.64+0x61], R177 ;  /* 0x000061b11a00e986 */ /* 0x000fe2000c10110e */
[----:B------:R-:W-:-:S03]  /*d3b0*/  ISETP.LT.OR P6, PT, R41, 0x6a, !P5 ;  /* 0x0000006a2900780c */ /* 0x000fc60006fc1670 */
[----:B------:R1:W-:Y:S01]  /*d3c0*/  @!P1 STG.E.U8 desc[UR14][R26.64+0x60], R35 ;  /* 0x000060231a009986 */ /* 0x0003e2000c10110e */
[----:B------:R-:W-:Y:S02]  /*d3d0*/  ISETP.LT.OR P1, PT, R41, 0x69, !P2 ;  /* 0x000000692900780c */ /* 0x000fe40005721670 */
[----:B0-----:R-:W-:Y:S01]  /*d3e0*/  F2FP.SATFINITE.E4M3.F32.PACK_AB_MERGE_C R33, RZ, R176, RZ ;  /* 0x000000b0ff21723e */ /* 0x001fe200048070ff */
[----:B------:R-:W-:Y:S01]  /*d3f0*/  FMUL R171, R171, UR20 ;  /* 0x00000014abab7c20 */ /* 0x000fe20008400000 */
[----:B------:R-:W-:Y:S01]  /*d400*/  F2FP.SATFINITE.E4M3.F32.PACK_AB_MERGE_C R175, RZ, R175, RZ ;  /* 0x000000afffaf723e */ /* 0x000fe200048070ff */
[----:B------:R-:W-:Y:S01]  /*d410*/  FMUL R170, R170, UR20 ;  /* 0x00000014aaaa7c20 */ /* 0x000fe20008400000 */
[----:B------:R-:W-:Y:S01]  /*d420*/  F2FP.SATFINITE.E4M3.F32.PACK_AB_MERGE_C R37, RZ, R174, RZ ;  /* 0x000000aeff25723e */ /* 0x000fe200048070ff */
[----:B------:R0:W-:Y:S01]  /*d430*/  @!P3 STG.E.U8 desc[UR14][R24.64+0x68], R33 ;  /* 0x000068211800b986 */ /* 0x0001e2000c10110e */
[----:B------:R-:W-:-:S03]  /*d440*/  ISETP.LT.OR P3, PT, R41, 0x6a, !P2 ;  /* 0x0000006a2900780c */ /* 0x000fc60005761670 */
[----:B------:R-:W-:Y:S01]  /*d450*/  @!P6 STG.E.U8 desc[UR14][R24.64+0x69], R175 ;  /* 0x000069af1800e986 */ /* 0x000fe2000c10110e */
[----:B------:R-:W-:-:S03]  /*d460*/  ISETP.LT.OR P6, PT, R41, 0x71, !P5 ;  /* 0x000000712900780c */ /* 0x000fc60006fc1670 */
[----:B------:R-:W-:Y:S01]  /*d470*/  @!P1 STG.E.U8 desc[UR14][R26.64+0x68], R37 ;  /* 0x000068251a009986 */ /* 0x000fe2000c10110e */
        /* <DEDUP_REMOVED lines=11> */
[C---:B------:R-:W-:Y:S02]  /*d530*/  ISETP.LT.OR P1, PT, R41.reuse, 0x79, !P5 ;  /* 0x000000792900780c */ /* 0x040fe40006f21670 */
[----:B------:R-:W-:Y:S01]  /*d540*/  ISETP.LT.OR P5, PT, R41, 0x7a, !P5 ;  /* 0x0000007a2900780c */ /* 0x000fe20006fa1670 */
[----:B------:R-:W-:Y:S01]  /*d550*/  FMUL R167, R167, UR20 ;  /* 0x00000014a7a77c20 */ /* 0x000fe20008400000 */
[----:B0-----:R-:W-:Y:S01]  /*d560*/  F2FP.SATFINITE.E4M3.F32.PACK_AB_MERGE_C R33, RZ, R170, RZ ;  /* 0x000000aaff21723e */ /* 0x001fe200048070ff */
[----:B------:R-:W-:Y:S01]  /*d570*/  FMUL R166, R166, UR20 ;  /* 0x00000014a6a67c20 */ /* 0x000fe20008400000 */
[----:B------:R-:W-:Y:S01]  /*d580*/  F2FP.SATFINITE.E4M3.F32.PACK_AB_MERGE_C R169, RZ, R169, RZ ;  /* 0x000000a9ffa9723e */ /* 0x000fe200048070ff */
[----:B------:R-:W-:Y:S01]  /*d590*/  FMUL R165, R165, UR20 ;  /* 0x00000014a5a57c20 */ /* 0x000fe20008400000 */
[----:B-1----:R-:W-:Y:S01]  /*d5a0*/  F2FP.SATFINITE.E4M3.F32.PACK_AB_MERGE_C R35, RZ, R168, RZ ;  /* 0x000000a8ff23723e */ /* 0x002fe200048070ff */
[----:B------:R0:W-:Y:S01]  /*d5b0*/  @!P3 STG.E.U8 desc[UR14][R26.64+0x70], R33 ;  /* 0x000070211a00b986 */ /* 0x0001e2000c10110e */
[----:B------:R-:W-:-:S03]  /*d5c0*/  F2FP.SATFINITE.E4M3.F32.PACK_AB_MERGE_C R167, RZ, R167, RZ ;  /* 0x000000a7ffa7723e */ /* 0x000fc600048070ff */
[----:B------:R-:W-:Y:S01]  /*d5d0*/  @!P6 STG.E.U8 desc[UR14][R26.64+0x71], R169 ;  /* 0x000071a91a00e986 */ /* 0x000fe2000c10110e */
[----:B------:R-:W-:-:S03]  /*d5e0*/  ISETP.LT.OR P3, PT, R41, 0x79, !P2 ;  /* 0x000000792900780c */ /* 0x000fc60005761670 */
[----:B------:R1:W-:Y:S01]  /*d5f0*/  @!P1 STG.E.U8 desc[UR14][R24.64+0x78], R35 ;  /* 0x0000782318009986 */ /* 0x0003e2000c10110e */
[----:B------:R-:W-:Y:S02]  /*d600*/  ISETP.GE.AND P1, PT, R42, 0x81, PT ;  /* 0x000000812a00780c */ /* 0x000fe40003f26270 */
[C---:B------:R-:W-:Y:S01]  /*d610*/  ISETP.LT.OR P2, PT, R41.reuse, 0x7a, !P2 ;  /* 0x0000007a2900780c */ /* 0x040fe20005741670 */
[----:B------:R1:W-:Y:S01]  /*d620*/  @!P5 STG.E.U8 desc[UR14][R24.64+0x79], R167 ;  /* 0x000079a71800d986 */ /* 0x0003e2000c10110e */
[----:B------:R-:W-:Y:S01]  /*d630*/  ISETP.LT.OR P5, PT, R41, 0x1, !P1 ;  /* 0x000000012900780c */ /* 0x000fe20004fa1670 */
[----:B------:R-:W-:Y:S01]  /*d640*/  FMUL R164, R164, UR20 ;  /* 0x00000014a4a47c20 */ /* 0x000fe20008400000 */
[----:B0-----:R-:W-:Y:S01]  /*d650*/  F2FP.SATFINITE.E4M3.F32.PACK_AB_MERGE_C R33, RZ, R166, RZ ;  /* 0x000000a6ff21723e */ /* 0x001fe200048070ff */
[----:B------:R-:W-:Y:S01]  /*d660*/  FMUL R163, R163, UR20 ;  /* 0x00000014a3a37c20 */ /* 0x000fe20008400000 */
[----:B------:R-:W-:Y:S01]  /*d670*/  ISETP.LT.OR P6, PT, R41, 0x2, !P1 ;  /* 0x000000022900780c */ /* 0x000fe20004fc1670 */
[----:B------:R-:W-:Y:S01]  /*d680*/  FMUL R161, R161, UR20 ;  /* 0x00000014a1a17c20 */ /* 0x000fe20008400000 */
[----:B------:R-:W-:Y:S01]  /*d690*/  F2FP.SATFINITE.E4M3.F32.PACK_AB_MERGE_C R165, RZ, R165, RZ ;  /* 0x000000a5ffa5723e */ /* 0x000fe200048070ff */
[----:B------:R-:W-:Y:S01]  /*d6a0*/  @!P3 STG.E.U8 desc[UR14][R26.64+0x78], R33 ;  /* 0x000078211a00b986 */ /* 0x000fe2000c10110e */
[----:B-1----:R-:W-:-:S02]  /*d6b0*/  F2FP.SATFINITE.E4M3.F32.PACK_AB_MERGE_C R35, RZ, R164, RZ ;  /* 0x000000a4ff23723e */ /* 0x002fc400048070ff */
[----:B------:R-:W-:Y:S01]  /*d6c0*/  ISETP.GE.AND P3, PT, R42, 0x89, PT ;  /* 0x000000892a00780c */ /* 0x000fe20003f66270 */
[----:B------:R0:W-:Y:S01]  /*d6d0*/  @!P2 STG.E.U8 desc[UR14][R26.64+0x79], R165 ;  /* 0x000079a51a00a986 */ /* 0x0001e2000c10110e */
[----:B------:R-:W-:-:S03]  /*d6e0*/  F2FP.SATFINITE.E4M3.F32.PACK_AB_MERGE_C R163, RZ, R163, RZ ;  /* 0x000000a3ffa3723e */ /* 0x000fc600048070ff */
[----:B------:R-:W-:Y:S01]  /*d6f0*/  @!P5 STG.E.U8 desc[UR14][R30.64], R35 ;  /* 0x000000231e00d986 */ /* 0x000fe2000c10110e */
[C---:B------:R-:W-:Y:S02]  /*d700*/  ISETP.LT.OR P5, PT, R41.reuse, 0x2, !P3 ;  /* 0x000000022900780c */ /* 0x040fe40005fa1670 */
[C---:B------:R-:W-:Y:S01]  /*d710*/  ISETP.LT.OR P2, PT, R41.reuse, 0x1, !P3 ;  /* 0x000000012900780c */ /* 0x040fe20005f41670 */
        /* <DEDUP_REMOVED lines=18> */
[----:B------:R-:W-:Y:S01]  /*d840*/  F2FP.SATFINITE.E4M3.F32.PACK_AB_MERGE_C R33, RZ, R158, RZ ;  /* 0x0000009eff21723e */ /* 0x000fe200048070ff */
        /* <DEDUP_REMOVED lines=13> */
[----:B-1----:R-:W-:Y:S01]  /*d920*/  F2FP.SATFINITE.E4M3.F32.PACK_AB_MERGE_C R27, RZ, R154, RZ ;  /* 0x0000009aff1b723e */ /* 0x002fe200048070ff */
        /* <DEDUP_REMOVED lines=9> */
[----:B------:R-:W-:Y:S01]  /*d9c0*/  F2FP.SATFINITE.E4M3.F32.PACK_AB_MERGE_C R33, RZ, R152, RZ ;  /* 0x00000098ff21723e */ /* 0x000fe200048070ff */
[----:B------:R-:W-:Y:S01]  /*d9d0*/  FMUL R22, R22, UR20 ;  /* 0x0000001416167c20 */ /* 0x000fe20008400000 */
[----:B------:R-:W-:Y:S01]  /*d9e0*/  F2FP.SATFINITE.E4M3.F32.PACK_AB_MERGE_C R23, RZ, R23, RZ ;  /* 0x00000017ff17723e */ /* 0x000fe200048070ff */
[----:B------:R-:W-:Y:S01]  /*d9f0*/  @!P5 STG.E.U8 desc[UR14][R28.64+0x11], R153 ;  /* 0x000011991c00d986 */ /* 0x000fe2000c10110e */
[----:B------:R-:W-:-:S03]  /*da00*/  ISETP.LT.OR P5, PT, R41, 0x1a, !P3 ;  /* 0x0000001a2900780c */ /* 0x000fc60005fa1670 */
[----:B------:R-:W-:Y:S01]  /*da10*/  @!P2 STG.E.U8 desc[UR14][R30.64+0x18], R33 ;  /* 0x000018211e00a986 */ /* 0x000fe2000c10110e */
[----:B------:R-:W-:-:S03]  /*da20*/  ISETP.LT.OR P2, PT, R41, 0x19, !P3 ;  /* 0x000000192900780c */ /* 0x000fc60005f41670 */
[----:B------:R1:W-:Y:S01]  /*da30*/  @!P6 STG.E.U8 desc[UR14][R30.64+0x19], R23 ;  /* 0x000019171e00e986 */ /* 0x0003e2000c10110e */
[----:B------:R-:W-:Y:S01]  /*da40*/  ISETP.LT.OR P6, PT, R41, 0x21, !P1 ;  /* 0x000000212900780c */ /* 0x000fe20004fc1670 */
[----:B------:R-:W-:Y:S01]  /*da50*/  FMUL R20, R20, UR20 ;  /* 0x0000001414147c20 */ /* 0x000fe20008400000 */
[----:B------:R-:W-:Y:S01]  /*da60*/  F2FP.SATFINITE.E4M3.F32.PACK_AB_MERGE_C R21, RZ, R21, RZ ;  /* 0x00000015ff15723e */ /* 0x000fe200048070ff */
[----:B------:R-:W-:Y:S01]  /*da70*/  FMUL R19, R19, UR20 ;  /* 0x0000001413137c20 */ /* 0x000fe20008400000 */
[----:B0-----:R-:W-:Y:S01]  /*da80*/  F2FP.SATFINITE.E4M3.F32.PACK_AB_MERGE_C R25, RZ, R22, RZ ;  /* 0x00000016ff19723e */ /* 0x001fe200048070ff */
[----:B------:R-:W-:Y:S01]  /*da90*/  FMUL R18, R18, UR20 ;  /* 0x0000001412127c20 */ /* 0x000fe20008400000 */
[----:B-1----:R-:W-:Y:S01]  /*daa0*/  F2FP.SATFINITE.E4M3.F32.PACK_AB_MERGE_C R27, RZ, R20, RZ ;  /* 0x00000014ff1b723e */ /* 0x002fe200048070ff */
[----:B------:R0:W-:Y:S01]  /*dab0*/  @!P5 STG.E.U8 desc[UR14][R28.64+0x19], R21 ;  /* 0x000019151c00d986 */ /* 0x0001e2000c10110e */
[----:B------:R-:W-:-:S03]  /*dac0*/  ISETP.LT.OR P5, PT, R41, 0x22, !P1 ;  /* 0x000000222900780c */ /* 0x000fc60004fa1670 */
[----:B------:R-:W-:Y:S01]  /*dad0*/  @!P2 STG.E.U8 desc[UR14][R28.64+0x18], R25 ;  /* 0x000018191c00a986 */ /* 0x000fe2000c10110e */
[----:B------:R-:W-:-:S03]  /*dae0*/  ISETP.LT.OR P2, PT, R41, 0x21, !P3 ;  /* 0x000000212900780c */ /* 0x000fc60005f41670 */
[----:B------:R-:W-:Y:S01]  /*daf0*/  @!P6 STG.E.U8 desc[UR14][R30.64+0x20], R27 ;  /* 0x0000201b1e00e986 */ /* 0x000fe2000c10110e */
[----:B------:R-:W-:Y:S01]  /*db00*/  ISETP.LT.OR P6, PT, R41, 0x22, !P3 ;  /* 0x000000222900780c */ /* 0x000fe20005fc1670 */
[----:B------:R-:W-:Y:S01]  /*db10*/  FMUL R17, R17, UR20 ;  /* 0x0000001411117c20 */ /* 0x000fe20008400000 */
[----:B------:R-:W-:Y:S01]  /*db20*/  F2FP.SATFINITE.E4M3.F32.PACK_AB_MERGE_C R19, RZ, R19, RZ ;  /* 0x00000013ff13723e */ /* 0x000fe200048070ff */
        /* <DEDUP_REMOVED lines=25> */
[----:B--2---:R-:W-:Y:S01]  /*dcc0*/  F2FP.SATFINITE.E4M3.F32.PACK_AB_MERGE_C R17, RZ, R12, RZ ;  /* 0x0000000cff11723e */ /* 0x004fe200048070ff */
        /* <DEDUP_REMOVED lines=12> */
[----:B------:R-:W4:Y:S01]  /*dd90*/  LDL.LU R222, [R1+0x14] ;  /* 0x0000140001de7983 */ /* 0x000f220000300800 */
[----:B-1----:R-:W-:-:S03]  /*dda0*/  F2FP.SATFINITE.E4M3.F32.PACK_AB_MERGE_C R13, RZ, R8, RZ ;  /* 0x00000008ff0d723e */ /* 0x002fc600048070ff */
        /* <DEDUP_REMOVED lines=8> */
[----:B------:R-:W4:Y:S01]  /*de30*/  LDL.LU R223, [R1+0x10] ;  /* 0x0000100001df7983 */ /* 0x000f220000300800 */
[----:B------:R-:W-:Y:S01]  /*de40*/  FMUL R6, R6, UR20 ;  /* 0x0000001406067c20 */ /* 0x000fe20008400000 */
[----:B-----5:R-:W-:Y:S01]  /*de50*/  FMUL R2, R2, UR20 ;  /* 0x0000001402027c20 */ /* 0x020fe20008400000 */
[----:B------:R-:W-:Y:S01]  /*de60*/  F2FP.SATFINITE.E4M3.F32.PACK_AB_MERGE_C R5, RZ, R5, RZ ;  /* 0x00000005ff05723e */ /* 0x000fe200048070ff */
[----:B------:R1:W-:Y:S01]  /*de70*/  @!P5 STG.E.U8 desc[UR14][R30.64+0x39], R7 ;  /* 0x000039071e00d986 */ /* 0x0003e2000c10110e */
[----:B------:R-:W-:Y:S01]  /*de80*/  FMUL R3, R3, UR20 ;  /* 0x0000001403037c20 */ /* 0x000fe20008400000 */
[----:B--2---:R-:W-:Y:S01]  /*de90*/  F2FP.SATFINITE.E4M3.F32.PACK_AB_MERGE_C R11, RZ, R6, RZ ;  /* 0x00000006ff0b723e */ /* 0x004fe200048070ff */
[----:B------:R-:W-:Y:S01]  /*dea0*/  FMUL R0, R0, UR20 ;  /* 0x0000001400007c20 */ /* 0x000fe20008400000 */
[----:B------:R-:W2:Y:S01]  /*deb0*/  LDL.LU R221, [R1+0x18] ;  /* 0x0000180001dd7983 */ /* 0x000ea20000300800 */
[----:B------:R-:W-:Y:S01]  /*dec0*/  ISETP.LT.OR P5, PT, R41, 0x42, !P1 ;  /* 0x000000422900780c */ /* 0x000fe20004fa1670 */
[----:B------:R-:W-:Y:S01]  /*ded0*/  FMUL R4, R4, UR20 ;  /* 0x0000001404047c20 */ /* 0x000fe20008400000 */
[----:B0-----:R-:W-:Y:S01]  /*dee0*/  F2FP.SATFINITE.E4M3.F32.PACK_AB_MERGE_C R13, RZ, R3, RZ ;  /* 0x00000003ff0d723e */ /* 0x001fe200048070ff */
[----:B------:R0:W-:Y:S01]  /*def0*/  @!P6 STG.E.U8 desc[UR14][R28.64+0x39], R5 ;  /* 0x000039051c00e986 */ /* 0x0001e2000c10110e */
[----:B-1----:R-:W-:Y:S01]  /*df00*/  F2FP.SATFINITE.E4M3.F32.PACK_AB_MERGE_C R7, RZ, R2, RZ ;  /* 0x00000002ff07723e */ /* 0x002fe200048070ff */
[----:B---3--:R-:W-:-:S02]  /*df10*/  FMUL R2, R224, UR20 ;  /* 0x00000014e0027c20 */ /* 0x008fc40008400000 */
[----:B------:R1:W-:Y:S01]  /*df20*/  @!P2 STG.E.U8 desc[UR14][R28.64+0x38], R11 ;  /* 0x0000380b1c00a986 */ /* 0x0003e2000c10110e */
[----:B----4-:R-:W-:Y:S01]  /*df30*/  FMUL R3, R225, UR20 ;  /* 0x00000014e1037c20 */ /* 0x010fe20008400000 */
[C---:B------:R-:W-:Y:S02]  /*df40*/  ISETP.LT.OR P2, PT, R41.reuse, 0x41, !P1 ;  /* 0x000000412900780c */ /* 0x040fe40004f41670 */
[----:B------:R-:W3:Y:S01]  /*df50*/  LDL.LU R224, [R1+0x1c] ;  /* 0x00001c0001e07983 */ /* 0x000ee20000300800 */
[----:B------:R-:W-:Y:S02]  /*df60*/  F2FP.SATFINITE.E4M3.F32.PACK_AB_MERGE_C R9, RZ, R4, RZ ;  /* 0x00000004ff09723e */ /* 0x000fe400048070ff */
[----:B0-----:R-:W-:Y:S01]  /*df70*/  F2FP.SATFINITE.E4M3.F32.PACK_AB_MERGE_C R5, RZ, R0, RZ ;  /* 0x00000000ff05723e */ /* 0x001fe200048070ff */
[----:B------:R-:W4:Y:S01]  /*df80*/  LDL.LU R225, [R1+0x20] ;  /* 0x0000200001e17983 */ /* 0x000f220000300800 */
[----:B------:R-:W-:Y:S01]  /*df90*/  FMUL R0, R226, UR20 ;  /* 0x00000014e2007c20 */ /* 0x000fe20008400000 */
[----:B------:R-:W-:-:S02]  /*dfa0*/  ISETP.LT.OR P6, PT, R41, 0x41, !P3 ;  /* 0x000000412900780c */ /* 0x000fc40005fc1670 */
[----:B-1----:R-:W-:Y:S01]  /*dfb0*/  F2FP.SATFINITE.E4M3.F32.PACK_AB_MERGE_C R11, RZ, R2, RZ ;  /* 0x00000002ff0b723e */ /* 0x002fe200048070ff */
[----:B------:R-:W4:Y:S01]  /*dfc0*/  LDL.LU R226, [R1+0x24] ;  /* 0x0000240001e27983 */ /* 0x000f220000300800 */
[----:B------:R-:W-:-:S03]  /*dfd0*/  FMUL R2, R227, UR20 ;  /* 0x00000014e3027c20 */ /* 0x000fc60008400000 */
[----:B------:R-:W4:Y:S04]  /*dfe0*/  LDL.LU R227, [R1+0x28] ;  /* 0x0000280001e37983 */ /* 0x000f280000300800 */
[----:B------:R-:W-:Y:S01]  /*dff0*/  @!P5 STG.E.U8 desc[UR14][R30.64+0x41], R13 ;  /* 0x0000410d1e00d986 */ /* 0x000fe2000c10110e */
[----:B------:R-:W-:-:S03]  /*e000*/  ISETP.LT.OR P5, PT, R41, 0x42, !P3 ;  /* 0x000000422900780c */ /* 0x000fc60005fa1670 */
[----:B------:R0:W-:Y:S01]  /*e010*/  @!P2 STG.E.U8 desc[UR14][R30.64+0x40], R9 ;  /* 0x000040091e00a986 */ /* 0x0001e2000c10110e */
[----:B------:R-:W-:-:S03]  /*e020*/  ISETP.LT.OR P2, PT, R41, 0x49, !P1 ;  /* 0x000000492900780c */ /* 0x000fc60004f41670 */
[----:B------:R1:W-:Y:S01]  /*e030*/  @!P6 STG.E.U8 desc[UR14][R28.64+0x40], R7 ;  /* 0x000040071c00e986 */ /* 0x0003e2000c10110e */
[----:B------:R-:W-:-:S03]  /*e040*/  ISETP.LT.OR P6, PT, R41, 0x4a, !P1 ;  /* 0x0000004a2900780c */ /* 0x000fc60004fc1670 */
[----:B------:R-:W4:Y:S04]  /*e050*/  LDL.LU R220, [R1+0x2c] ;  /* 0x00002c0001dc7983 */ /* 0x000f280000300800 */
[----:B------:R2:W-:Y:S01]  /*e060*/  @!P5 STG.E.U8 desc[UR14][R28.64+0x41], R5 ;  /* 0x000041051c00d986 */ /* 0x0005e2000c10110e */
[----:B0-----:R-:W-:-:S03]  /*e070*/  F2FP.SATFINITE.E4M3.F32.PACK_AB_MERGE_C R9, RZ, R3, RZ ;  /* 0x00000003ff09723e */ /* 0x001fc600048070ff */
[----:B------:R-:W-:Y:S01]  /*e080*/  @!P2 STG.E.U8 desc[UR14][R30.64+0x48], R11 ;  /* 0x0000480b1e00a986 */ /* 0x000fe2000c10110e */
[----:B------:R-:W-:Y:S02]  /*e090*/  ISETP.LT.OR P2, PT, R41, 0x49, !P3 ;  /* 0x000000492900780c */ /* 0x000fe40005f41670 */
[----:B-1----:R-:W-:Y:S02]  /*e0a0*/  F2FP.SATFINITE.E4M3.F32.PACK_AB_MERGE_C R7, RZ, R0, RZ ;  /* 0x00000000ff07723e */ /* 0x002fe400048070ff */
[----:B------:R-:W-:Y:S01]  /*e0b0*/  F2FP.SATFINITE.E4M3.F32.PACK_AB_MERGE_C R13, RZ, R2, RZ ;  /* 0x00000002ff0d723e */ /* 0x000fe200048070ff */
[----:B------:R0:W-:Y:S08]  /*e0c0*/  @!P6 STG.E.U8 desc[UR14][R30.64+0x49], R9 ;  /* 0x000049091e00e986 */ /* 0x0001f0000c10110e */
[----:B------:R1:W-:Y:S01]  /*e0d0*/  @!P2 STG.E.U8 desc[UR14][R28.64+0x48], R7 ;  /* 0x000048071c00a986 */ /* 0x0003e2000c10110e */
[----:B------:R-:W-:Y:S01]  /*e0e0*/  FMUL R0, R222, UR20 ;  /* 0x00000014de007c20 */ /* 0x000fe20008400000 */
[----:B------:R-:W-:-:S02]  /*e0f0*/  FMUL R3, R223, UR20 ;  /* 0x00000014df037c20 */ /* 0x000fc40008400000 */
[----:B------:R-:W4:Y:S03]  /*e100*/  LDL.LU R223, [R1+0x30] ;  /* 0x0000300001df7983 */ /* 0x000f260000300800 */
[----:B--2---:R-:W-:Y:S01]  /*e110*/  F2FP.SATFINITE.E4M3.F32.PACK_AB_MERGE_C R5, RZ, R3, RZ ;  /* 0x00000003ff05723e */ /* 0x004fe200048070ff */
[----:B------:R-:W2:Y:S01]  /*e120*/  LDL.LU R222, [R1+0x34] ;  /* 0x0000340001de7983 */ /* 0x000ea20000300800 */
[----:B------:R-:W-:Y:S01]  /*e130*/  FMUL R2, R221, UR20 ;  /* 0x00000014dd027c20 */ /* 0x000fe20008400000 */
[----:B0-----:R-:W-:-:S04]  /*e140*/  F2FP.SATFINITE.E4M3.F32.PACK_AB_MERGE_C R9, RZ, R0, RZ ;  /* 0x00000000ff09723e */ /* 0x001fc800048070ff */
[----:B------:R-:W-:Y:S01]  /*e150*/  F2FP.SATFINITE.E4M3.F32.PACK_AB_MERGE_C R11, RZ, R2, RZ ;  /* 0x00000002ff0b723e */ /* 0x000fe200048070ff */
[----:B---3--:R-:W-:Y:S02]  /*e160*/  FMUL R3, R224, UR20 ;  /* 0x00000014e0037c20 */ /* 0x008fe40008400000 */
[----:B------:R-:W3:Y:S01]  /*e170*/  LDL.LU R224, [R1+0x38] ;  /* 0x0000380001e07983 */ /* 0x000ee20000300800 */
[----:B----4-:R-:W-:Y:S02]  /*e180*/  FMUL R0, R225, UR20 ;  /* 0x00000014e1007c20 */ /* 0x010fe40008400000 */
[----:B-1----:R-:W-:Y:S01]  /*e190*/  F2FP.SATFINITE.E4M3.F32.PACK_AB_MERGE_C R7, RZ, R3, RZ ;  /* 0x00000003ff07723e */ /* 0x002fe200048070ff */
[----:B------:R-:W4:Y:S01]  /*e1a0*/  LDL.LU R225, [R1+0x3c] ;  /* 0x00003c0001e17983 */ /* 0x000f220000300800 */
[----:B------:R-:W-:-:S03]  /*e1b0*/  FMUL R2, R226, UR20 ;  /* 0x00000014e2027c20 */ /* 0x000fc60008400000 */
[----:B------:R-:W4:Y:S01]  /*e1c0*/  LDL.LU R226, [R1+0x40] ;  /* 0x0000400001e27983 */ /* 0x000f220000300800 */
[----:B------:R-:W-:-:S03]  /*e1d0*/  FMUL R3, R227, UR20 ;  /* 0x00000014e3037c20 */ /* 0x000fc60008400000 */
[----:B------:R-:W4:Y:S01]  /*e1e0*/  LDL.LU R227, [R1+0x44] ;  /* 0x0000440001e37983 */ /* 0x000f220000300800 */
[C---:B------:R-:W-:Y:S02]  /*e1f0*/  ISETP.LT.OR P5, PT, R41.reuse, 0x4a, !P3 ;  /* 0x0000004a2900780c */ /* 0x040fe40005fa1670 */
[C---:B------:R-:W-:Y:S01]  /*e200*/  ISETP.LT.OR P6, PT, R41.reuse, 0x51, !P1 ;  /* 0x000000512900780c */ /* 0x040fe20004fc1670 */
[----:B------:R-:W4:Y:S01]  /*e210*/  LDL.LU R218, [R1+0x48] ;  /* 0x0000480001da7983 */ /* 0x000f220000300800 */
[----:B------:R-:W-:-:S03]  /*e220*/  ISETP.LT.OR P2, PT, R41, 0x51, !P3 ;  /* 0x000000512900780c */ /* 0x000fc60005f41670 */
[----:B------:R-:W4:Y:S04]  /*e230*/  LDL.LU R219, [R1+0x4c] ;  /* 0x00004c0001db7983 */ /* 0x000f280000300800 */
[----:B------:R-:W4:Y:S04]  /*e240*/  LDL.LU R221, [R1+0x50] ;  /* 0x0000500001dd7983 */ /* 0x000f280000300800 */
[----:B------:R0:W-:Y:S01]  /*e250*/  @!P5 STG.E.U8 desc[UR14][R28.64+0x49], R13 ;  /* 0x0000490d1c00d986 */ /* 0x0001e2000c10110e */
[----:B------:R-:W-:-:S03]  /*e260*/  ISETP.LT.OR P5, PT, R41, 0x52, !P1 ;  /* 0x000000522900780c */ /* 0x000fc60004fa1670 */
[----:B------:R1:W-:Y:S01]  /*e270*/  @!P6 STG.E.U8 desc[UR14][R30.64+0x50], R5 ;  /* 0x000050051e00e986 */ /* 0x0003e2000c10110e */
[----:B------:R-:W-:Y:S02]  /*e280*/  ISETP.LT.OR P6, PT, R41, 0x52, !P3 ;  /* 0x000000522900780c */ /* 0x000fe40005fc1670 */
[----:B0-----:R-:W-:-:S07]  /*e290*/  F2FP.SATFINITE.E4M3.F32.PACK_AB_MERGE_C R13, RZ, R2, RZ ;  /* 0x00000002ff0d723e */ /* 0x001fce00048070ff */
[----:B------:R0:W-:Y:S01]  /*e2a0*/  @!P5 STG.E.U8 desc[UR14][R30.64+0x51], R9 ;  /* 0x000051091e00d986 */ /* 0x0001e2000c10110e */
[C---:B------:R-:W-:Y:S02]  /*e2b0*/  ISETP.LT.OR P5, PT, R41.reuse, 0x5a, !P1 ;  /* 0x0000005a2900780c */ /* 0x040fe40004fa1670 */
[----:B-1----:R-:W-:Y:S01]  /*e2c0*/  F2FP.SATFINITE.E4M3.F32.PACK_AB_MERGE_C R5, RZ, R0, RZ ;  /* 0x00000000ff05723e */ /* 0x002fe200048070ff */
[----:B------:R-:W-:Y:S01]  /*e2d0*/  @!P2 STG.E.U8 desc[UR14][R28.64+0x50], R11 ;  /* 0x0000500b1c00a986 */ /* 0x000fe2000c10110e */
[C---:B------:R-:W-:Y:S01]  /*e2e0*/  ISETP.LT.OR P2, PT, R41.reuse, 0x59, !P1 ;  /* 0x000000592900780c */ /* 0x040fe20004f41670 */
[----:B------:R-:W-:Y:S02]  /*e2f0*/  FMUL R0, R220, UR20 ;  /* 0x00000014dc007c20 */ /* 0x000fe40008400000 */
[----:B------:R1:W-:Y:S01]  /*e300*/  @!P6 STG.E.U8 desc[UR14][R28.64+0x51], R7 ;  /* 0x000051071c00e986 */ /* 0x0003e2000c10110e */
[----:B------:R-:W-:-:S03]  /*e310*/  ISETP.LT.OR P6, PT, R41, 0x59, !P3 ;  /* 0x000000592900780c */ /* 0x000fc60005fc1670 */
[----:B------:R-:W4:Y:S01]  /*e320*/  LDL.LU R220, [R1+0x54] ;  /* 0x0000540001dc7983 */ /* 0x000f220000300800 */
[----:B0-----:R-:W-:-:S03]  /*e330*/  F2FP.SATFINITE.E4M3.F32.PACK_AB_MERGE_C R9, RZ, R3, RZ ;  /* 0x00000003ff09723e */ /* 0x001fc600048070ff */
[----:B------:R-:W-:Y:S01]  /*e340*/  @!P5 STG.E.U8 desc[UR14][R30.64+0x59], R13 ;  /* 0x0000590d1e00d986 */ /* 0x000fe2000c10110e */
[----:B-1----:R-:W-:-:S03]  /*e350*/  F2FP.SATFINITE.E4M3.F32.PACK_AB_MERGE_C R7, RZ, R0, RZ ;  /* 0x00000000ff07723e */ /* 0x002fc600048070ff */
[----:B------:R0:W-:Y:S04]  /*e360*/  @!P2 STG.E.U8 desc[UR14][R30.64+0x58], R5 ;  /* 0x000058051e00a986 */ /* 0x0001e8000c10110e */
[----:B------:R1:W-:Y:S01]  /*e370*/  @!P6 STG.E.U8 desc[UR14][R28.64+0x58], R9 ;  /* 0x000058091c00e986 */ /* 0x0003e2000c10110e */
[----:B------:R-:W-:-:S03]  /*e380*/  FMUL R2, R223, UR20 ;  /* 0x00000014df027c20 */ /* 0x000fc60008400000 */
[----:B------:R-:W4:Y:S01]  /*e390*/  LDL.LU R223, [R1+0x58] ;  /* 0x0000580001df7983 */ /* 0x000f220000300800 */
[----:B--2---:R-:W-:Y:S01]  /*e3a0*/  FMUL R3, R222, UR20 ;  /* 0x00000014de037c20 */ /* 0x004fe20008400000 */
[----:B------:R-:W-:Y:S02]  /*e3b0*/  F2FP.SATFINITE.E4M3.F32.PACK_AB_MERGE_C R11, RZ, R2, RZ ;  /* 0x00000002ff0b723e */ /* 0x000fe400048070ff */
[----:B------:R-:W2:Y:S02]  /*e3c0*/  LDL.LU R222, [R1+0x5c] ;  /* 0x00005c0001de7983 */ /* 0x000ea40000300800 */
[----:B0-----:R-:W-:Y:S01]  /*e3d0*/  F2FP.SATFINITE.E4M3.F32.PACK_AB_MERGE_C R5, RZ, R3, RZ ;  /* 0x00000003ff05723e */ /* 0x001fe200048070ff */
[----:B---3--:R-:W-:Y:S02]  /*e3e0*/  FMUL R0, R224, UR20 ;  /* 0x00000014e0007c20 */ /* 0x008fe40008400000 */
[----:B------:R-:W3:Y:S01]  /*e3f0*/  LDL.LU R224, [R1+0x60] ;  /* 0x0000600001e07983 */ /* 0x000ee20000300800 */
[----:B----4-:R-:W-:-:S02]  /*e400*/  FMUL R2, R225, UR20 ;  /* 0x00000014e1027c20 */ /* 0x010fc40008400000 */
[----:B-1----:R-:W-:Y:S01]  /*e410*/  F2FP.SATFINITE.E4M3.F32.PACK_AB_MERGE_C R9, RZ, R0, RZ ;  /* 0x00000000ff09723e */ /* 0x002fe200048070ff */
[----:B------:R-:W4:Y:S01]  /*e420*/  LDL.LU R225, [R1+0x64] ;  /* 0x0000640001e17983 */ /* 0x000f220000300800 */
[----:B------:R-:W-:-:S03]  /*e430*/  FMUL R3, R226, UR20 ;  /* 0x00000014e2037c20 */ /* 0x000fc60008400000 */
[----:B------:R-:W4:Y:S01]  /*e440*/  LDL.LU R226, [R1+0x68] ;  /* 0x0000680001e27983 */ /* 0x000f220000300800 */
[----:B------:R-:W-:-:S03]  /*e450*/  FMUL R0, R227, UR20 ;  /* 0x00000014e3007c20 */ /* 0x000fc60008400000 */
[----:B------:R-:W4:Y:S01]  /*e460*/  LDL.LU R227, [R1+0x6c] ;  /* 0x00006c0001e37983 */ /* 0x000f220000300800 */
[C---:B------:R-:W-:Y:S02]  /*e470*/  ISETP.LT.OR P5, PT, R41.reuse, 0x5a, !P3 ;  /* 0x0000005a2900780c */ /* 0x040fe40005fa1670 */
[C---:B------:R-:W-:Y:S02]  /*e480*/  ISETP.LT.OR P2, PT, R41.reuse, 0x61, !P1 ;  /* 0x000000612900780c */ /* 0x040fe40004f41670 */
[----:B------:R-:W-:-:S09]  /*e490*/  ISETP.LT.OR P6, PT, R41, 0x62, !P1 ;  /* 0x000000622900780c */ /* 0x000fd20004fc1670 */
[----:B------:R0:W-:Y:S01]  /*e4a0*/  @!P5 STG.E.U8 desc[UR14][R28.64+0x59], R7 ;  /* 0x000059071c00d986 */ /* 0x0001e2000c10110e */
[----:B------:R-:W-:-:S03]  /*e4b0*/  ISETP.LT.OR P5, PT, R41, 0x62, !P3 ;  /* 0x000000622900780c */ /* 0x000fc60005fa1670 */
[----:B------:R-:W-:Y:S01]  /*e4c0*/  @!P2 STG.E.U8 desc[UR14][R30.64+0x60], R11 ;  /* 0x0000600b1e00a986 */ /* 0x000fe2000c10110e */
[----:B------:R-:W-:-:S03]  /*e4d0*/  ISETP.LT.OR P2, PT, R41, 0x61, !P3 ;  /* 0x000000612900780c */ /* 0x000fc60005f41670 */
[----:B------:R1:W-:Y:S01]  /*e4e0*/  @!P6 STG.E.U8 desc[UR14][R30.64+0x61], R5 ;  /* 0x000061051e00e986 */ /* 0x0003e2000c10110e */
[----:B------:R-:W-:Y:S02]  /*e4f0*/  ISETP.LT.OR P6, PT, R41, 0x69, !P1 ;  /* 0x000000692900780c */ /* 0x000fe40004fc1670 */
[----:B------:R-:W-:Y:S02]  /*e500*/  F2FP.SATFINITE.E4M3.F32.PACK_AB_MERGE_C R13, RZ, R2, RZ ;  /* 0x00000002ff0d723e */ /* 0x000fe400048070ff */
[----:B0-----:R-:W-:-:S03]  /*e510*/  F2FP.SATFINITE.E4M3.F32.PACK_AB_MERGE_C R7, RZ, R3, RZ ;  /* 0x00000003ff07723e */ /* 0x001fc600048070ff */
[----:B------:R-:W-:Y:S01]  /*e520*/  @!P5 STG.E.U8 desc[UR14][R28.64+0x61], R13 ;  /* 0x0000610d1c00d986 */ /* 0x000fe2000c10110e */
[----:B------:R-:W-:-:S03]  /*e530*/  ISETP.LT.OR P5, PT, R41, 0x6a, !P1 ;  /* 0x0000006a2900780c */ /* 0x000fc60004fa1670 */
[----:B------:R0:W-:Y:S01]  /*e540*/  @!P2 STG.E.U8 desc[UR14][R28.64+0x60], R9 ;  /* 0x000060091c00a986 */ /* 0x0001e2000c10110e */
[----:B------:R-:W-:-:S03]  /*e550*/  ISETP.LT.OR P2, PT, R41, 0x69, !P3 ;  /* 0x000000692900780c */ /* 0x000fc60005f41670 */
[----:B------:R0:W-:Y:S01]  /*e560*/  @!P6 STG.E.U8 desc[UR14][R30.64+0x68], R7 ;  /* 0x000068071e00e986 */ /* 0x0001e2000c10110e */
[----:B------:R-:W-:Y:S01]  /*e570*/  ISETP.LT.OR P6, PT, R41, 0x6a, !P3 ;  /* 0x0000006a2900780c */ /* 0x000fe20005fc1670 */
[----:B------:R-:W-:Y:S01]  /*e580*/  FMUL R2, R218, UR20 ;  /* 0x00000014da027c20 */ /* 0x000fe20008400000 */
[----:B------:R-:W-:Y:S01]  /*e590*/  FMUL R3, R219, UR20 ;  /* 0x00000014db037c20 */ /* 0x000fe20008400000 */
[----:B-1----:R-:W-:-:S03]  /*e5a0*/  F2FP.SATFINITE.E4M3.F32.PACK_AB_MERGE_C R5, RZ, R0, RZ ;  /* 0x00000000ff05723e */ /* 0x002fc600048070ff */
[----:B------:R-:W-:Y:S02]  /*e5b0*/  F2FP.SATFINITE.E4M3.F32.PACK_AB_MERGE_C R11, RZ, R2, RZ ;  /* 0x00000002ff0b723e */ /* 0x000fe400048070ff */
[----:B0-----:R-:W-:Y:S01]  /*e5c0*/  F2FP.SATFINITE.E4M3.F32.PACK_AB_MERGE_C R9, RZ, R3, RZ ;  /* 0x00000003ff09723e */ /* 0x001fe200048070ff */
[----:B------:R-:W-:Y:S01]  /*e5d0*/  @!P5 STG.E.U8 desc[UR14][R30.64+0x69], R5 ;  /* 0x000069051e00d986 */ /* 0x000fe2000c10110e */
[----:B------:R-:W-:-:S03]  /*e5e0*/  ISETP.LT.OR P5, PT, R41, 0x71, !P3 ;  /* 0x000000712900780c */ /* 0x000fc60005fa1670 */
[----:B------:R-:W-:Y:S01]  /*e5f0*/  @!P2 STG.E.U8 desc[UR14][R28.64+0x68], R11 ;  /* 0x0000680b1c00a986 */ /* 0x000fe2000c10110e */
[----:B------:R-:W-:-:S03]  /*e600*/  ISETP.LT.OR P2, PT, R41, 0x71, !P1 ;  /* 0x000000712900780c */ /* 0x000fc60004f41670 */
[----:B------:R-:W-:Y:S01]  /*e610*/  @!P6 STG.E.U8 desc[UR14][R28.64+0x69], R9 ;  /* 0x000069091c00e986 */ /* 0x000fe2000c10110e */
[----:B------:R-:W-:Y:S01]  /*e620*/  ISETP.LT.OR P6, PT, R41, 0x72, !P1 ;  /* 0x000000722900780c */ /* 0x000fe20004fc1670 */
[----:B------:R-:W-:Y:S01]  /*e630*/  FMUL R0, R221, UR20 ;  /* 0x00000014dd007c20 */ /* 0x000fe20008400000 */
[----:B------:R-:W-:-:S04]  /*e640*/  FMUL R2, R220, UR20 ;  /* 0x00000014dc027c20 */ /* 0x000fc80008400000 */
[----:B------:R-:W-:Y:S02]  /*e650*/  F2FP.SATFINITE.E4M3.F32.PACK_AB_MERGE_C R7, RZ, R0, RZ ;  /* 0x00000000ff07723e */ /* 0x000fe400048070ff */
[----:B------:R-:W-:-:S03]  /*e660*/  F2FP.SATFINITE.E4M3.F32.PACK_AB_MERGE_C R13, RZ, R2, RZ ;  /* 0x00000002ff0d723e */ /* 0x000fc600048070ff */
[----:B------:R0:W-:Y:S01]  /*e670*/  @!P2 STG.E.U8 desc[UR14][R30.64+0x70], R7 ;  /* 0x000070071e00a986 */ /* 0x0001e2000c10110e */
[----:B------:R-:W-:-:S03]  /*e680*/  ISETP.LT.OR P2, PT, R41, 0x79, !P1 ;  /* 0x000000792900780c */ /* 0x000fc60004f41670 */
[----:B------:R1:W-:Y:S01]  /*e690*/  @!P6 STG.E.U8 desc[UR14][R30.64+0x71], R13 ;  /* 0x0000710d1e00e986 */ /* 0x0003e2000c10110e */
[C---:B------:R-:W-:Y:S02]  /*e6a0*/  ISETP.LT.OR P6, PT, R41.reuse, 0x72, !P3 ;  /* 0x000000722900780c */ /* 0x040fe40005fc1670 */
[----:B------:R-:W-:Y:S01]  /*e6b0*/  ISETP.LT.OR P1, PT, R41, 0x7a, !P1 ;  /* 0x0000007a2900780c */ /* 0x000fe20004f21670 */
[----:B------:R-:W-:-:S05]  /*e6c0*/  FMUL R3, R223, UR20 ;  /* 0x00000014df037c20 */ /* 0x000fca0008400000 */
[----:B------:R-:W-:Y:S01]  /*e6d0*/  F2FP.SATFINITE.E4M3.F32.PACK_AB_MERGE_C R15, RZ, R3, RZ ;  /* 0x00000003ff0f723e */ /* 0x000fe200048070ff */
[----:B--2---:R-:W-:-:S04]  /*e6e0*/  FMUL R0, R222, UR20 ;  /* 0x00000014de007c20 */ /* 0x004fc80008400000 */
[----:B------:R1:W-:Y:S01]  /*e6f0*/  @!P5 STG.E.U8 desc[UR14][R28.64+0x70], R15 ;  /* 0x0000700f1c00d986 */ /* 0x0003e2000c10110e */
[C---:B------:R-:W-:Y:S02]  /*e700*/  ISETP.LT.OR P5, PT, R41.reuse, 0x79, !P3 ;  /* 0x000000792900780c */ /* 0x040fe40005fa1670 */
[----:B------:R-:W-:Y:S02]  /*e710*/  ISETP.LT.OR P3, PT, R41, 0x7a, !P3 ;  /* 0x0000007a2900780c */ /* 0x000fe40005f61670 */
[----:B0-----:R-:W-:Y:S01]  /*e720*/  F2FP.SATFINITE.E4M3.F32.PACK_AB_MERGE_C R7, RZ, R0, RZ ;  /* 0x00000000ff07723e */ /* 0x001fe200048070ff */
[----:B---3--:R-:W-:Y:S01]  /*e730*/  FMUL R2, R224, UR20 ;  /* 0x00000014e0027c20 */ /* 0x008fe20008400000 */
[----:B----4-:R-:W-:-:S04]  /*e740*/  FMUL R3, R225, UR20 ;  /* 0x00000014e1037c20 */ /* 0x010fc80008400000 */
[----:B------:R-:W-:Y:S01]  /*e750*/  F2FP.SATFINITE.E4M3.F32.PACK_AB_MERGE_C R9, RZ, R2, RZ ;  /* 0x00000002ff09723e */ /* 0x000fe200048070ff */
[----:B------:R-:W-:Y:S01]  /*e760*/  FMUL R4, R226, UR20 ;  /* 0x00000014e2047c20 */ /* 0x000fe20008400000 */
[----:B------:R-:W-:Y:S01]  /*e770*/  FMUL R5, R227, UR20 ;  /* 0x00000014e3057c20 */ /* 0x000fe20008400000 */
[----:B------:R-:W-:-:S03]  /*e780*/  F2FP.SATFINITE.E4M3.F32.PACK_AB_MERGE_C R3, RZ, R3, RZ ;  /* 0x00000003ff03723e */ /* 0x000fc600048070ff */
[----:B------:R-:W-:Y:S02]  /*e790*/  F2FP.SATFINITE.E4M3.F32.PACK_AB_MERGE_C R11, RZ, R4, RZ ;  /* 0x00000004ff0b723e */ /* 0x000fe400048070ff */
[----:B------:R-:W-:Y:S01]  /*e7a0*/  F2FP.SATFINITE.E4M3.F32.PACK_AB_MERGE_C R5, RZ, R5, RZ ;  /* 0x00000005ff05723e */ /* 0x000fe200048070ff */
[----:B------:R1:W-:Y:S04]  /*e7b0*/  @!P6 STG.E.U8 desc[UR14][R28.64+0x71], R7 ;  /* 0x000071071c00e986 */ /* 0x0003e8000c10110e */
[----:B------:R1:W-:Y:S04]  /*e7c0*/  @!P2 STG.E.U8 desc[UR14][R30.64+0x78], R9 ;  /* 0x000078091e00a986 */ /* 0x0003e8000c10110e */
[----:B------:R1:W-:Y:S04]  /*e7d0*/  @!P1 STG.E.U8 desc[UR14][R30.64+0x79], R3 ;  /* 0x000079031e009986 */ /* 0x0003e8000c10110e */
[----:B------:R1:W-:Y:S04]  /*e7e0*/  @!P5 STG.E.U8 desc[UR14][R28.64+0x78], R11 ;  /* 0x0000780b1c00d986 */ /* 0x0003e8000c10110e */
[----:B------:R1:W-:Y:S02]  /*e7f0*/  @!P3 STG.E.U8 desc[UR14][R28.64+0x79], R5 ;  /* 0x000079051c00b986 */ /* 0x0003e4000c10110e */
.L_x_295:
[----:B------:R-:W-:Y:S05]  /*e800*/  BSYNC B0 ;  /* 0x0000000000007941 */ /* 0x000fea0003800000 */
.L_x_37:
[----:B01---5:R-:W2:Y:S04]  /*e810*/  LDL.LU R3, [R1+0x74] ;  /* 0x0000740001037983 */ /* 0x023ea80000300800 */
[----:B------:R-:W2:Y:S01]  /*e820*/  LDL.LU R2, [R1+0x78] ;  /* 0x0000780001027983 */ /* 0x000ea20000300800 */
[----:B------:R-:W-:Y:S01]  /*e830*/  ULDC UR6, c[0x0][0xc] ;  /* 0x0000030000067ab9 */ /* 0x000fe20000000800 */
[----:B------:R-:W-:Y:S01]  /*e840*/  ULDC UR7, c[0x0][0x10] ;  /* 0x0000040000077ab9 */ /* 0x000fe20000000800 */
[----:B------:R-:W2:Y:S01]  /*e850*/  LDC R5, c[0x0][0x14] ;  /* 0x00000500ff057b82 */ /* 0x000ea20000000800 */
[----:B------:R-:W-:Y:S01]  /*e860*/  UIMAD.WIDE.U32 UR6, UR6, UR7, URZ ;  /* 0x00000007060672a5 */ /* 0x000fe2000f8e003f */
[----:B------:R-:W-:Y:S01]  /*e870*/  PRMT R0, RZ, 0x7610, R0 ;  /* 0x00007610ff007816 */ /* 0x000fe20000000000 */
[----:B------:R-:W-:-:S04]  /*e880*/  UMOV UR12, 0xffffffff ;  /* 0xffffffff000c7882 */ /* 0x000fc80000000000 */
[----:B--2---:R-:W-:-:S04]  /*e890*/  IMAD.WIDE.U32 R2, R5, UR6, R2 ;  /* 0x0000000605027c25 */ /* 0x004fc8000f8e0002 */
[----:B------:R-:W-:Y:S01]  /*e8a0*/  IMAD R5, R5, UR7, RZ ;  /* 0x0000000705057c24 */ /* 0x000fe2000f8e02ff */
[----:B------:R-:W-:Y:S01]  /*e8b0*/  ULDC.64 UR6, c[0x0][0x650] ;  /* 0x0001940000067ab9 */ /* 0x000fe20000000a00 */
[----:B------:R-:W-:Y:S01]  /*e8c0*/  IMAD.MOV.U32 R19, RZ, RZ, R2 ;  /* 0x000000ffff137224 */ /* 0x000fe200078e0002 */
[----:B------:R-:W-:Y:S01]  /*e8d0*/  ISETP.GE.U32.AND P1, PT, R2, UR6, PT ;  /* 0x0000000602007c0c */ /* 0x000fe2000bf26070 */
[----:B------:R-:W-:Y:S02]  /*e8e0*/  IMAD.IADD R22, R3, 0x1, R5 ;  /* 0x0000000103167824 */ /* 0x000fe400078e0205 */
[----:B------:R-:W-:-:S03]  /*e8f0*/  IMAD.MOV.U32 R2, RZ, RZ, -0x1 ;  /* 0xffffffffff027424 */ /* 0x000fc600078e00ff */
[----:B------:R0:W-:Y:S01]  /*e900*/  STL [R1+0x74], R22 ;  /* 0x0000741601007387 */ /* 0x0001e20000100800 */
[----:B------:R-:W-:-:S03]  /*e910*/  ISETP.GE.U32.AND.EX P1, PT, R22, UR7, PT, P1 ;  /* 0x0000000716007c0c */ /* 0x000fc6000bf26110 */
[----:B------:R0:W-:Y:S04]  /*e920*/  STL [R1+0x78], R19 ;  /* 0x0000781301007387 */ /* 0x0001e80000100800 */
[----:B------:R0:W-:Y:S06]  /*e930*/  STL [R1+0x7c], R2 ;  /* 0x00007c0201007387 */ /* 0x0001ec0000100800 */
[----:B------:R-:W-:Y:S05]  /*e940*/  @P1 BRA `(.L_x_296) ;  /* 0x00000004006c1947 */ /* 0x000fea0003800000 */
[----:B------:R-:W1:Y:S01]  /*e950*/  S2R R14, SR_CTAID.X ;  /* 0x00000000000e7919 */ /* 0x000e620000002500 */
[----:B------:R-:W2:Y:S01]  /*e960*/  LDC.64 R8, c[0x0][0x628] ;  /* 0x00018a00ff087b82 */ /* 0x000ea20000000a00 */
[----:B------:R-:W-:Y:S01]  /*e970*/  ULDC UR6, c[0x0][0x150] ;  /* 0x0000540000067ab9 */ /* 0x000fe20000000800 */
[----:B------:R-:W-:Y:S01]  /*e980*/  IMAD.MOV.U32 R6, RZ, RZ, R19 ;  /* 0x000000ffff067224 */ /* 0x000fe200078e0013 */
[----:B------:R-:W0:Y:S01]  /*e990*/  S2R R16, SR_CTAID.Y ;  /* 0x0000000000107919 */ /* 0x000e220000002600 */
[----:B------:R-:W-:-:S04]  /*e9a0*/  IMAD.MOV.U32 R7, RZ, RZ, R22 ;  /* 0x000000ffff077224 */ /* 0x000fc800078e0016 */
[----:B------:R-:W0:Y:S08]  /*e9b0*/  LDC R17, c[0x0][0x144] ;  /* 0x00005100ff117b82 */ /* 0x000e300000000800 */
[----:B------:R-:W0:Y:S08]  /*e9c0*/  LDC R10, c[0x0][0x630] ;  /* 0x00018c00ff0a7b82 */ /* 0x000e300000000800 */
[----:B------:R-:W0:Y:S01]  /*e9d0*/  LDC.64 R12, c[0x0][0x620] ;  /* 0x00018800ff0c7b82 */ /* 0x000e220000000a00 */
[----:B--2---:R-:W-:-:S04]  /*e9e0*/  ISETP.NE.U32.AND P1, PT, R8, RZ, PT ;  /* 0x000000ff0800720c */ /* 0x004fc80003f25070 */
[----:B------:R-:W-:Y:S02]  /*e9f0*/  ISETP.NE.AND.EX P1, PT, R9, RZ, PT, P1 ;  /* 0x000000ff0900720c */ /* 0x000fe40003f25310 */
[----:B-1----:R-:W-:-:S05]  /*ea00*/  I2FP.F32.U32 R0, R14 ;  /* 0x0000000e00007245 */ /* 0x002fca0000201000 */
[----:B------:R-:W-:-:S04]  /*ea10*/  FMUL R0, R0, UR6 ;  /* 0x0000000600007c20 */ /* 0x000fc80008400000 */
[----:B------:R1:W2:Y:S02]  /*ea20*/  F2I.U32.TRUNC.NTZ R15, R0 ;  /* 0x00000000000f7305 */ /* 0x0002a4000020f000 */
[----:B------:R-:W-:Y:S05]  /*ea30*/  @!P1 BRA `(.L_x_297) ;  /* 0x0000000000289947 */ /* 0x000fea0003800000 */
[----:B-1----:R-:W1:Y:S02]  /*ea40*/  LDC R0, c[0x0][0x634] ;  /* 0x00018d00ff007b82 */ /* 0x002e640000000800 */
[----:B-1----:R-:W-:-:S05]  /*ea50*/  IADD3 R7, P1, R19, R0, RZ ;  /* 0x0000000013077210 */ /* 0x002fca0007f3e0ff */
[----:B------:R-:W-:-:S04]  /*ea60*/  IMAD.X R11, RZ, RZ, R22, P1 ;  /* 0x000000ffff0b7224 */ /* 0x000fc800008e0616 */
[----:B0-----:R-:W-:-:S04]  /*ea70*/  IMAD.WIDE.U32 R2, R11, R8, RZ ;  /* 0x000000080b027225 */ /* 0x001fc800078e00ff */
[----:B------:R-:W-:-:S04]  /*ea80*/  IMAD.WIDE.U32 R4, P1, R7, R9, R2 ;  /* 0x0000000907047225 */ /* 0x000fc80007820002 */
[----:B------:R-:W-:-:S04]  /*ea90*/  IMAD.WIDE.U32 R2, R7, R8, RZ ;  /* 0x0000000807027225 */ /* 0x000fc800078e00ff */
[----:B------:R-:W-:Y:S01]  /*eaa0*/  IMAD.X R7, RZ, RZ, RZ, P1 ;  /* 0x000000ffff077224 */ /* 0x000fe200008e06ff */
[----:B------:R-:W-:Y:S01]  /*eab0*/  IADD3 RZ, P1, R3, R4, RZ ;  /* 0x0000000403ff7210 */ /* 0x000fe20007f3e0ff */
[----:B------:R-:W-:-:S04]  /*eac0*/  IMAD.MOV.U32 R6, RZ, RZ, R5 ;  /* 0x000000ffff067224 */ /* 0x000fc800078e0005 */
[----:B------:R-:W-:-:S08]  /*ead0*/  IMAD.WIDE.U32.X R6, R11, R9, R6, P1 ;  /* 0x000000090b067225 */ /* 0x000fd000008e0406 */
.L_x_297:
[-CC-:B0-----:R-:W-:Y:S01]  /*eae0*/  SHF.R.U64 R24, R6, R10.reuse, R7.reuse ;  /* 0x0000000a06187219 */ /* 0x181fe20000001207 */
[----:B------:R-:W0:Y:S01]  /*eaf0*/  LDC.64 R20, c[0x0][0x640] ;  /* 0x00019000ff147b82 */ /* 0x000e220000000a00 */
[----:B-1----:R-:W-:Y:S01]  /*eb00*/  SHF.R.U32.HI R0, RZ, R10, R7 ;  /* 0x0000000aff007219 */ /* 0x002fe20000011607 */
[----:B------:R-:W-:Y:S01]  /*eb10*/  IMAD.MOV.U32 R2, RZ, RZ, R19 ;  /* 0x000000ffff027224 */ /* 0x000fe200078e0013 */
[----:B------:R-:W-:Y:S01]  /*eb20*/  IADD3 R5, P1, RZ, -R24, RZ ;  /* 0x80000018ff057210 */ /* 0x000fe20007f3e0ff */
[----:B--2---:R-:W-:Y:S01]  /*eb30*/  IMAD.MOV R15, RZ, RZ, -R15 ;  /* 0x000000ffff0f7224 */ /* 0x004fe200078e0a0f */
[----:B------:R-:W-:Y:S01]  /*eb40*/  ULDC UR6, c[0x0][0x154] ;  /* 0x0000550000067ab9 */ /* 0x000fe20000000800 */
[----:B------:R-:W-:Y:S02]  /*eb50*/  IMAD.MOV.U32 R7, RZ, RZ, 0x1 ;  /* 0x00000001ff077424 */ /* 0x000fe400078e00ff */
[----:B------:R-:W1:Y:S01]  /*eb60*/  LDC R4, c[0x0][0x618] ;  /* 0x00018600ff047b82 */ /* 0x000e620000000800 */
[----:B------:R-:W-:-:S02]  /*eb70*/  IMAD.X R3, RZ, RZ, ~R0, P1 ;  /* 0x000000ffff037224 */ /* 0x000fc400008e0e00 */
[----:B------:R-:W-:Y:S02]  /*eb80*/  IMAD R15, R17, R15, R14 ;  /* 0x0000000f110f7224 */ /* 0x000fe400078e020e */
[-C--:B------:R-:W-:Y:S02]  /*eb90*/  IMAD R0, R3, R12.reuse, RZ ;  /* 0x0000000c03007224 */ /* 0x080fe400078e02ff */
[----:B------:R-:W-:Y:S01]  /*eba0*/  IMAD.MOV.U32 R3, RZ, RZ, R22 ;  /* 0x000000ffff037224 */ /* 0x000fe200078e0016 */
[----:B------:R-:W2:Y:S01]  /*ebb0*/  LDC R6, c[0x0][0x608] ;  /* 0x00018200ff067b82 */ /* 0x000ea20000000800 */
[----:B------:R-:W-:-:S04]  /*ebc0*/  IMAD.WIDE.U32 R2, R5, R12, R2 ;  /* 0x0000000c05027225 */ /* 0x000fc800078e0002 */
[----:B------:R-:W-:-:S03]  /*ebd0*/  IMAD R5, R5, R13, R0 ;  /* 0x0000000d05057224 */ /* 0x000fc600078e0200 */
[----:B------:R-:W5:Y:S01]  /*ebe0*/  LDC R18, c[0x0][0x658] ;  /* 0x00019600ff127b82 */ /* 0x000f620000000800 */
[----:B------:R-:W-:Y:S01]  /*ebf0*/  I2FP.F32.U32 R0, R16 ;  /* 0x0000001000007245 */ /* 0x000fe20000201000 */
[----:B------:R-:W-:Y:S01]  /*ec00*/  IMAD.IADD R3, R3, 0x1, R5 ;  /* 0x0000000103037824 */ /* 0x000fe200078e0205 */
[----:B0-----:R-:W-:Y:S01]  /*ec10*/  ISETP.NE.U32.AND P1, PT, R20, RZ, PT ;  /* 0x000000ff1400720c */ /* 0x001fe20003f25070 */
[----:B------:R-:W-:Y:S02]  /*ec20*/  IMAD.MOV.U32 R5, RZ, RZ, -0x1 ;  /* 0xffffffffff057424 */ /* 0x000fe400078e00ff */
[----:B------:R-:W-:Y:S02]  /*ec30*/  FMUL R0, R0, UR6 ;  /* 0x0000000600007c20 */ /* 0x000fe40008400000 */
[----:B------:R-:W0:Y:S01]  /*ec40*/  LDC R13, c[0x0][0x148] ;  /* 0x00005200ff0d7b82 */ /* 0x000e220000000800 */
[----:B-1----:R-:W-:Y:S01]  /*ec50*/  SHF.R.U64 R10, R2, R4, R3 ;  /* 0x00000004020a7219 */ /* 0x002fe20000001203 */
[----:B------:R1:W0:Y:S01]  /*ec60*/  F2I.U32.TRUNC.NTZ R12, R0 ;  /* 0x00000000000c7305 */ /* 0x000222000020f000 */
[----:B------:R-:W-:-:S02]  /*ec70*/  ISETP.NE.AND.EX P1, PT, R21, RZ, PT, P1 ;  /* 0x000000ff1500720c */ /* 0x000fc40003f25310 */
[----:B------:R-:W-:-:S03]  /*ec80*/  SHF.R.U32.HI R3, RZ, R4, R3 ;  /* 0x00000004ff037219 */ /* 0x000fc60000011603 */
[----:B------:R-:W0:Y:S01]  /*ec90*/  LDC R14, c[0x0][0x600] ;  /* 0x00018000ff0e7b82 */ /* 0x000e220000000800 */
[-CC-:B--2---:R-:W-:Y:S02]  /*eca0*/  SHF.R.U64 R8, R10, R6.reuse, R3.reuse ;  /* 0x000000060a087219 */ /* 0x184fe40000001203 */
[----:B------:R-:W-:-:S05]  /*ecb0*/  SHF.R.U32.HI R3, RZ, R6, R3 ;  /* 0x00000006ff037219 */ /* 0x000fca0000011603 */
[----:B------:R-:W2:Y:S01]  /*ecc0*/  LDC R19, c[0x0][0x648] ;  /* 0x00019200ff137b82 */ /* 0x000ea20000000800 */
[-CC-:B-----5:R-:W-:Y:S02]  /*ecd0*/  SHF.R.U64 R11, R8, R18.reuse, R3.reuse ;  /* 0x00000012080b7219 */ /* 0x1a0fe40000001203 */
[-C--:B------:R-:W-:Y:S02]  /*ece0*/  SHF.L.U32 R5, R5, R18.reuse, RZ ;  /* 0x0000001205057219 */ /* 0x080fe400000006ff */
[-C--:B------:R-:W-:Y:S01]  /*ecf0*/  SHF.R.U32.HI R3, RZ, R18.reuse, R3 ;  /* 0x00000012ff037219 */ /* 0x080fe20000011603 */
[----:B------:R-:W-:Y:S01]  /*ed00*/  IMAD.MOV.U32 R2, RZ, RZ, R11 ;  /* 0x000000ffff027224 */ /* 0x000fe200078e000b */
[----:B------:R-:W-:Y:S01]  /*ed10*/  SHF.L.U32 R40, R7, R18, RZ ;  /* 0x0000001207287219 */ /* 0x000fe200000006ff */
[----:B------:R-:W0:Y:S01]  /*ed20*/  LDC R22, c[0x0][0x638] ;  /* 0x00018e00ff167b82 */ /* 0x000e220000000800 */
[----:B------:R-:W-:-:S07]  /*ed30*/  LOP3.LUT R17, RZ, R5, RZ, 0x33, !PT ;  /* 0x00000005ff117212 */ /* 0x000fce00078e33ff */
[----:B------:R-:W0:Y:S01]  /*ed40*/  LDC R23, c[0x0][0x610] ;  /* 0x00018400ff177b82 */ /* 0x000e220000000800 */
[----:B-1----:R-:W-:Y:S05]  /*ed50*/  @!P1 BRA `(.L_x_298) ;  /* 0x0000000000289947 */ /* 0x002fea0003800000 */
[----:B------:R-:W1:Y:S02]  /*ed60*/  LDC R0, c[0x0][0x64c] ;  /* 0x00019300ff007b82 */ /* 0x000e640000000800 */
[----:B-1----:R-:W-:-:S05]  /*ed70*/  IADD3 R7, P1, R11, R0, RZ ;  /* 0x000000000b077210 */ /* 0x002fca0007f3e0ff */
        /* <DEDUP_REMOVED lines=8> */
.L_x_298:
[----:B--2---:R-:W-:Y:S01]  /*ee00*/  SHF.R.U64 R0, R2, R19, R3 ;  /* 0x0000001302007219 */ /* 0x004fe20000001203 */
[----:B0-----:R-:W-:Y:S01]  /*ee10*/  VIADD R3, R14, 0xffffffff ;  /* 0xffffffff0e037836 */ /* 0x001fe20000000000 */
[----:B------:R-:W-:Y:S01]  /*ee20*/  LOP3.LUT R5, R8, R17, RZ, 0xc0, !PT ;  /* 0x0000001108057212 */ /* 0x000fe200078ec0ff */
[----:B------:R-:W-:Y:S01]  /*ee30*/  IMAD.MOV R12, RZ, RZ, -R12 ;  /* 0x000000ffff0c7224 */ /* 0x000fe200078e0a0c */
[----:B------:R-:W-:Y:S01]  /*ee40*/  R2UR UR12, R24 ;  /* 0x00000000180c72ca */ /* 0x000fe200000e0000 */
[----:B------:R-:W-:Y:S01]  /*ee50*/  IMAD.MOV R2, RZ, RZ, -R0 ;  /* 0x000000ffff027224 */ /* 0x000fe200078e0a00 */
[----:B------:R-:W-:Y:S01]  /*ee60*/  LOP3.LUT R3, R10, R3, RZ, 0xc0, !PT ;  /* 0x000000030a037212 */ /* 0x000fe200078ec0ff */
[----:B------:R-:W-:Y:S02]  /*ee70*/  IMAD R40, R40, R0, R5 ;  /* 0x0000000028287224 */ /* 0x000fe400078e0205 */
[----:B------:R-:W-:Y:S02]  /*ee80*/  @P4 IMAD R15, R13, R12, R16 ;  /* 0x0000000c0d0f4224 */ /* 0x000fe400078e0210 */
[----:B------:R-:W-:-:S02]  /*ee90*/  IMAD R0, R2, R22, R11 ;  /* 0x0000001602007224 */ /* 0x000fc400078e020b */
[----:B------:R-:W-:Y:S02]  /*eea0*/  IMAD R40, R40, R23, R15 ;  /* 0x0000001728287224 */ /* 0x000fe400078e020f */
[----:B------:R-:W-:Y:S02]  /*eeb0*/  IMAD R3, R0, R14, R3 ;  /* 0x0000000e00037224 */ /* 0x000fe400078e0203 */
[----:B------:R-:W-:-:S03]  /*eec0*/  IMAD.MOV.U32 R0, RZ, RZ, 0x1 ;  /* 0x00000001ff007424 */ /* 0x000fc600078e00ff */
[----:B------:R-:W-:Y:S02]  /*eed0*/  SEL R2, R3, R40, !P4 ;  /* 0x0000002803027207 */ /* 0x000fe40006000000 */
[----:B------:R-:W-:-:S03]  /*eee0*/  SEL R40, R40, R3, !P4 ;  /* 0x0000000328287207 */ /* 0x000fc60006000000 */
[----:B------:R1:W-:Y:S04]  /*eef0*/  STL [R1+0x7c], R2 ;  /* 0x00007c0201007387 */ /* 0x0003e80000100800 */
.L_x_296:
[----:B------:R2:W-:Y:S01]  /*ef00*/  STL [R1+0x80], R40 ;  /* 0x0000802801007387 */ /* 0x0005e20000100800 */
[----:B------:R-:W-:-:S13]  /*ef10*/  LOP3.LUT P1, RZ, R0, 0xff, RZ, 0xc0, !PT ;  /* 0x000000ff00ff7812 */ /* 0x000fda000782c0ff */
[----:B--2---:R-:W-:Y:S05]  /*ef20*/  @P1 BRA `(.L_x_299) ;  /* 0xffffff2000d41947 */ /* 0x004fea000383ffff */
[----:B------:R-:W-:Y:S05]  /*ef30*/  EXIT ;  /* 0x000000000000794d */ /* 0x000fea0003800000 */
.L_x_7:
[----:B------:R-:W2:Y:S01]  /*ef40*/  LDL R22, [R1+0x78] ;  /* 0x0000780001167983 */ /* 0x000ea20000100800 */
[----:B0-----:R-:W-:-:S03]  /*ef50*/  ULDC.64 UR4, c[0x0][0x650] ;  /* 0x0001940000047ab9 */ /* 0x001fc60000000a00 */
[----:B-1----:R-:W3:Y:S01]  /*ef60*/  LDL R23, [R1+0x74] ;  /* 0x0000740001177983 */ /* 0x002ee20000100800 */
[----:B------:R-:W-:Y:S01]  /*ef70*/  PRMT R4, RZ, 0x7610, R4 ;  /* 0x00007610ff047816 */ /* 0x000fe20000000004 */
[----:B------:R-:W-:Y:S02]  /*ef80*/  IMAD.MOV.U32 R5, RZ, RZ, -0x1 ;  /* 0xffffffffff057424 */ /* 0x000fe400078e00ff */
[----:B------:R-:W-:Y:S02]  /*ef90*/  IMAD.MOV.U32 R7, RZ, RZ, -0x1 ;  /* 0xffffffffff077424 */ /* 0x000fe400078e00ff */
[----:B------:R-:W-:Y:S01]  /*efa0*/  IMAD.MOV.U32 R6, RZ, RZ, -0x1 ;  /* 0xffffffffff067424 */ /* 0x000fe200078e00ff */
[----:B--2---:R-:W-:-:S04]  /*efb0*/  ISETP.GE.U32.AND P0, PT, R22, UR4, PT ;  /* 0x0000000416007c0c */ /* 0x004fc8000bf06070 */
[----:B---3--:R-:W-:-:S13]  /*efc0*/  ISETP.GE.U32.AND.EX P0, PT, R23, UR5, PT, P0 ;  /* 0x0000000517007c0c */ /* 0x008fda000bf06100 */
[----:B------:R-:W-:Y:S05]  /*efd0*/  @P0 BRA `(.L_x_300) ;  /* 0x00000004002c0947 */ /* 0x000fea0003800000 */
[----:B------:R-:W0:Y:S01]  /*efe0*/  LDC.64 R14, c[0x0][0x628] ;  /* 0x00018a00ff0e7b82 */ /* 0x000e220000000a00 */
[----:B------:R-:W-:Y:S02]  /*eff0*/  IMAD.MOV.U32 R8, RZ, RZ, R22 ;  /* 0x000000ffff087224 */ /* 0x000fe400078e0016 */
[----:B------:R-:W-:-:S05]  /*f000*/  IMAD.MOV.U32 R9, RZ, RZ, R23 ;  /* 0x000000ffff097224 */ /* 0x000fca00078e0017 */
[----:B------:R-:W1:Y:S08]  /*f010*/  LDC R10, c[0x0][0x630] ;  /* 0x00018c00ff0a7b82 */ /* 0x000e700000000800 */
[----:B------:R-:W2:Y:S01]  /*f020*/  LDC.64 R16, c[0x0][0x620] ;  /* 0x00018800ff107b82 */ /* 0x000ea20000000a00 */
[----:B0-----:R-:W-:-:S04]  /*f030*/  ISETP.NE.U32.AND P0, PT, R14, RZ, PT ;  /* 0x000000ff0e00720c */ /* 0x001fc80003f05070 */
[----:B------:R-:W-:-:S13]  /*f040*/  ISETP.NE.AND.EX P0, PT, R15, RZ, PT, P0 ;  /* 0x000000ff0f00720c */ /* 0x000fda0003f05300 */
[----:B-12---:R-:W-:Y:S05]  /*f050*/  @!P0 BRA `(.L_x_301) ;  /* 0x0000000000288947 */ /* 0x006fea0003800000 */
        /* <DEDUP_REMOVED lines=10> */
.L_x_301:
[----:B------:R-:W0:Y:S01]  /*f100*/  LDC.64 R20, c[0x0][0x640] ;  /* 0x00019000ff147b82 */ /* 0x000e220000000a00 */
[-CC-:B------:R-:W-:Y:S02]  /*f110*/  SHF.R.U64 R14, R8, R10.reuse, R9.reuse ;  /* 0x0000000a080e7219 */ /* 0x180fe40000001209 */
[----:B------:R-:W-:Y:S02]  /*f120*/  SHF.R.U32.HI R4, RZ, R10, R9 ;  /* 0x0000000aff047219 */ /* 0x000fe40000011609 */
[----:B------:R-:W-:-:S03]  /*f130*/  IADD3 R7, P0, RZ, -R14, RZ ;  /* 0x8000000eff077210 */ /* 0x000fc60007f1e0ff */
[----:B------:R-:W1:Y:S02]  /*f140*/  LDC R8, c[0x0][0x618] ;  /* 0x00018600ff087b82 */ /* 0x000e640000000800 */
[----:B------:R-:W-:Y:S02]  /*f150*/  IMAD.X R5, RZ, RZ, ~R4, P0 ;  /* 0x000000ffff057224 */ /* 0x000fe400000e0e04 */
[----:B------:R-:W-:Y:S02]  /*f160*/  IMAD.MOV.U32 R4, RZ, RZ, R22 ;  /* 0x000000ffff047224 */ /* 0x000fe400078e0016 */
[-C--:B------:R-:W-:Y:S02]  /*f170*/  IMAD R6, R5, R16.reuse, RZ ;  /* 0x0000001005067224 */ /* 0x080fe400078e02ff */
[----:B------:R-:W2:Y:S01]  /*f180*/  LDC R18, c[0x0][0x608] ;  /* 0x00018200ff127b82 */ /* 0x000ea20000000800 */
[----:B------:R-:W-:Y:S02]  /*f190*/  IMAD.MOV.U32 R5, RZ, RZ, R23 ;  /* 0x000000ffff057224 */ /* 0x000fe400078e0017 */
[----:B------:R-:W-:-:S05]  /*f1a0*/  IMAD.WIDE.U32 R4, R7, R16, R4 ;  /* 0x0000001007047225 */ /* 0x000fca00078e0004 */
[----:B------:R-:W3:Y:S01]  /*f1b0*/  LDC R19, c[0x0][0x658] ;  /* 0x00019600ff137b82 */ /* 0x000ee20000000800 */
[----:B------:R-:W-:Y:S01]  /*f1c0*/  IMAD R7, R7, R17, R6 ;  /* 0x0000001107077224 */ /* 0x000fe200078e0206 */
[----:B0-----:R-:W-:Y:S01]  /*f1d0*/  ISETP.NE.U32.AND P0, PT, R20, RZ, PT ;  /* 0x000000ff1400720c */ /* 0x001fe20003f05070 */
[----:B------:R-:W-:Y:S02]  /*f1e0*/  IMAD.MOV.U32 R6, RZ, RZ, -0x1 ;  /* 0xffffffffff067424 */ /* 0x000fe400078e00ff */
[----:B------:R-:W-:Y:S01]  /*f1f0*/  IMAD.IADD R5, R5, 0x1, R7 ;  /* 0x0000000105057824 */ /* 0x000fe200078e0207 */
[----:B------:R-:W-:Y:S02]  /*f200*/  ISETP.NE.AND.EX P0, PT, R21, RZ, PT, P0 ;  /* 0x000000ff1500720c */ /* 0x000fe40003f05300 */
[----:B------:R-:W0:Y:S02]  /*f210*/  LDC R17, c[0x0][0x600] ;  /* 0x00018000ff117b82 */ /* 0x000e240000000800 */
[----:B-1----:R-:W-:-:S02]  /*f220*/  SHF.R.U64 R10, R4, R8, R5 ;  /* 0x00000008040a7219 */ /* 0x002fc40000001205 */
[----:B------:R-:W-:-:S04]  /*f230*/  SHF.R.U32.HI R5, RZ, R8, R5 ;  /* 0x00000008ff057219 */ /* 0x000fc80000011605 */
[----:B------:R-:W1:Y:S01]  /*f240*/  LDC R22, c[0x0][0x648] ;  /* 0x00019200ff167b82 */ /* 0x000e620000000800 */
[-CC-:B--2---:R-:W-:Y:S02]  /*f250*/  SHF.R.U64 R15, R10, R18.reuse, R5.reuse ;  /* 0x000000120a0f7219 */ /* 0x184fe40000001205 */
[----:B------:R-:W-:Y:S01]  /*f260*/  SHF.R.U32.HI R4, RZ, R18, R5 ;  /* 0x00000012ff047219 */ /* 0x000fe20000011605 */
[----:B------:R-:W-:-:S04]  /*f270*/  IMAD.MOV.U32 R18, RZ, RZ, 0x1 ;  /* 0x00000001ff127424 */ /* 0x000fc800078e00ff */
[----:B------:R-:W2:Y:S01]  /*f280*/  LDC R23, c[0x0][0x638] ;  /* 0x00018e00ff177b82 */ /* 0x000ea20000000800 */
[-CC-:B---3--:R-:W-:Y:S02]  /*f290*/  SHF.R.U64 R16, R15, R19.reuse, R4.reuse ;  /* 0x000000130f107219 */ /* 0x188fe40000001204 */
[-C--:B------:R-:W-:Y:S02]  /*f2a0*/  SHF.L.U32 R6, R6, R19.reuse, RZ ;  /* 0x0000001306067219 */ /* 0x080fe400000006ff */
[----:B------:R-:W-:Y:S01]  /*f2b0*/  SHF.R.U32.HI R5, RZ, R19, R4 ;  /* 0x00000013ff057219 */ /* 0x000fe20000011604 */
[----:B------:R-:W-:Y:S01]  /*f2c0*/  IMAD.MOV.U32 R4, RZ, RZ, R16 ;  /* 0x000000ffff047224 */ /* 0x000fe200078e0010 */
[----:B------:R-:W-:Y:S01]  /*f2d0*/  LOP3.LUT R24, RZ, R6, RZ, 0x33, !PT ;  /* 0x00000006ff187212 */ /* 0x000fe200078e33ff */
[----:B------:R-:W3:Y:S01]  /*f2e0*/  LDC R25, c[0x0][0x610] ;  /* 0x00018400ff197b82 */ /* 0x000ee20000000800 */
[----:B------:R-:W-:Y:S05]  /*f2f0*/  @!P0 BRA `(.L_x_302) ;  /* 0x0000000000288947 */ /* 0x000fea0003800000 */
        /* <DEDUP_REMOVED lines=10> */
.L_x_302:
[----:B-1----:R-:W-:Y:S01]  /*f3a0*/  SHF.R.U64 R4, R4, R22, R5 ;  /* 0x0000001604047219 */ /* 0x002fe20000001205 */
[----:B0-----:R-:W-:Y:S01]  /*f3b0*/  VIADD R7, R17, 0xffffffff ;  /* 0xffffffff11077836 */ /* 0x001fe20000000000 */
[----:B------:R-:W-:Y:S01]  /*f3c0*/  SHF.L.U32 R18, R18, R19, RZ ;  /* 0x0000001312127219 */ /* 0x000fe200000006ff */
[----:B------:R-:W-:Y:S01]  /*f3d0*/  @P4 IMAD R0, R11, R12, R2 ;  /* 0x0000000c0b004224 */ /* 0x000fe200078e0202 */
[----:B------:R-:W-:Y:S01]  /*f3e0*/  LOP3.LUT R3, R15, R24, RZ, 0xc0, !PT ;  /* 0x000000180f037212 */ /* 0x000fe200078ec0ff */
[----:B------:R-:W-:Y:S01]  /*f3f0*/  IMAD.MOV R5, RZ, RZ, -R4 ;  /* 0x000000ffff057224 */ /* 0x000fe200078e0a04 */
[----:B------:R-:W-:Y:S01]  /*f400*/  LOP3.LUT R7, R10, R7, RZ, 0xc0, !PT ;  /* 0x000000070a077212 */ /* 0x000fe200078ec0ff */
[----:B------:R-:W-:Y:S02]  /*f410*/  IMAD.MOV.U32 R6, RZ, RZ, R14 ;  /* 0x000000ffff067224 */ /* 0x000fe400078e000e */
[----:B------:R-:W-:Y:S02]  /*f420*/  IMAD R3, R18, R4, R3 ;  /* 0x0000000412037224 */ /* 0x000fe400078e0203 */
[----:B--2---:R-:W-:-:S02]  /*f430*/  IMAD R2, R5, R23, R16 ;  /* 0x0000001705027224 */ /* 0x004fc400078e0210 */
[----:B---3--:R-:W-:Y:S02]  /*f440*/  IMAD R0, R3, R25, R0 ;  /* 0x0000001903007224 */ /* 0x008fe400078e0200 */
[----:B------:R-:W-:Y:S02]  /*f450*/  IMAD R5, R2, R17, R7 ;  /* 0x0000001102057224 */ /* 0x000fe400078e0207 */
[----:B------:R-:W-:-:S03]  /*f460*/  IMAD.MOV.U32 R4, RZ, RZ, 0x1 ;  /* 0x00000001ff047424 */ /* 0x000fc600078e00ff */
[----:B------:R-:W-:Y:S02]  /*f470*/  SEL R7, R5, R0, !P4 ;  /* 0x0000000005077207 */ /* 0x000fe40006000000 */
[----:B------:R-:W-:-:S07]  /*f480*/  SEL R5, R0, R5, !P4 ;  /* 0x0000000500057207 */ /* 0x000fce0006000000 */
.L_x_300:
[----:B------:R-:W-:-:S08]  /*f490*/  NOP ;  /* 0x0000000000007918 */ /* 0x000fd00000000000 */
[----:B------:R-:W0:-:S00]  /*f4a0*/  USETMAXREG.DEALLOC.CTAPOOL 0x28 ;  /* 0x00000028000079c8 */ /* 0x000e0000080e0500 */
[----:B------:R-:W-:-:S13]  /*f4b0*/  ISETP.NE.AND P0, PT, RZ, UR8, PT ;  /* 0x00000008ff007c0c */ /* 0x000fda000bf05270 */
[----:B------:R-:W-:Y:S05]  /*f4c0*/  @P0 EXIT ;  /* 0x000000000000094d */ /* 0x000fea0003800000 */
[----:B0-----:R-:W-:Y:S01]  /*f4d0*/  LOP3.LUT P0, RZ, R4, 0xff, RZ, 0xc0, !PT ;  /* 0x000000ff04ff7812 */ /* 0x001fe2000780c0ff */
[----:B------:R-:W-:Y:S02]  /*f4e0*/  IMAD.MOV.U32 R8, RZ, RZ, 0x1 ;  /* 0x00000001ff087424 */ /* 0x000fe400078e00ff */
[----:B------:R-:W-:-:S10]  /*f4f0*/  IMAD.MOV.U32 R11, RZ, RZ, RZ ;  /* 0x000000ffff0b7224 */ /* 0x000fd400078e00ff */
[----:B------:R-:W-:Y:S05]  /*f500*/  @!P0 BRA `(.L_x_303) ;  /* 0x0000000c00608947 */ /* 0x000fea0003800000 */
[----:B------:R-:W0:Y:S01]  /*f510*/  S2UR UR12, SR_CgaCtaId ;  /* 0x00000000000c79c3 */ /* 0x000e220000008800 */
[----:B------:R-:W-:Y:S01]  /*f520*/  ULDC UR4, c[0x0][0x28c] ;  /* 0x0000a30000047ab9 */ /* 0x000fe20000000800 */
[----:B------:R-:W-:Y:S01]  /*f530*/  ULDC UR6, c[0x0][0x658] ;  /* 0x0001960000067ab9 */ /* 0x000fe20000000800 */
[----:B------:R-:W-:Y:S01]  /*f540*/  UIADD3 UR10, UR4, 0x7f, URZ ;  /* 0x0000007f040a7890 */ /* 0x000fe2000fffe03f */
[----:B------:R-:W-:Y:S01]  /*f550*/  BSSY B0, `(.L_x_303) ;  /* 0x00000d3000007945 */ /* 0x000fe20003800000 */
[----:B------:R-:W-:Y:S01]  /*f560*/  UMOV UR7, 0xffffffff ;  /* 0xffffffff00077882 */ /* 0x000fe20000000000 */
[----:B------:R-:W-:Y:S01]  /*f570*/  ULDC UR5, c[0x0][0x600] ;  /* 0x0001800000057ab9 */ /* 0x000fe20000000800 */
[----:B------:R-:W-:Y:S01]  /*f580*/  UMOV UR9, 0x1 ;  /* 0x0000000100097882 */ /* 0x000fe20000000000 */
[----:B------:R-:W-:Y:S01]  /*f590*/  USHF.L.U32 UR7, UR7, UR6, URZ ;  /* 0x0000000607077299 */ /* 0x000fe2000800063f */
[----:B------:R-:W-:Y:S01]  /*f5a0*/  IMAD.MOV.U32 R10, RZ, RZ, 0x1 ;  /* 0x00000001ff0a7424 */ /* 0x000fe200078e00ff */
[----:B------:R-:W-:Y:S01]  /*f5b0*/  UIADD3 UR4, UR5, -0x1, URZ ;  /* 0xffffffff05047890 */ /* 0x000fe2000fffe03f */
[----:B------:R-:W-:Y:S01]  /*f5c0*/  IMAD.MOV.U32 R8, RZ, RZ, 0x1 ;  /* 0x00000001ff087424 */ /* 0x000fe200078e00ff */
[----:B------:R-:W-:Y:S01]  /*f5d0*/  USHF.R.S32.HI UR11, URZ, 0x1f, UR10 ;  /* 0x0000001f3f0b7899 */ /* 0x000fe2000801140a */
[----:B------:R-:W-:Y:S01]  /*f5e0*/  IMAD.MOV.U32 R11, RZ, RZ, RZ ;  /* 0x000000ffff0b7224 */ /* 0x000fe200078e00ff */
[----:B------:R-:W-:Y:S01]  /*f5f0*/  ULDC UR8, c[0x0][0xc] ;  /* 0x0000030000087ab9 */ /* 0x000fe20000000800 */
[----:B------:R-:W-:-:S02]  /*f600*/  USHF.L.U32 UR5, UR9, UR6, URZ ;  /* 0x0000000609057299 */ /* 0x000fc4000800063f */
[----:B------:R-:W-:Y:S01]  /*f610*/  ULEA.HI UR11, UR11, UR10, URZ, 0x7 ;  /* 0x0000000a0b0b7291 */ /* 0x000fe2000f8f383f */
[----:B------:R-:W-:Y:S01]  /*f620*/  ULDC UR9, c[0x0][0x10] ;  /* 0x0000040000097ab9 */ /* 0x000fe20000000800 */
[----:B------:R-:W-:Y:S02]  /*f630*/  ULOP3.LUT UR6, URZ, UR7, URZ, 0x33, !UPT ;  /* 0x000000073f067292 */ /* 0x000fe4000f8e333f */
[----:B------:R-:W-:Y:S01]  /*f640*/  UIMAD.WIDE.U32 UR8, UR8, UR9, URZ ;  /* 0x00000009080872a5 */ /* 0x000fe2000f8e003f */
[----:B------:R-:W-:Y:S01]  /*f650*/  ULDC UR7, c[0x0][0x14] ;  /* 0x0000050000077ab9 */ /* 0x000fe20000000800 */
[----:B------:R-:W-:Y:S01]  /*f660*/  USHF.R.S32.HI UR20, URZ, 0x7, UR11 ;  /* 0x000000073f147899 */ /* 0x000fe2000801140b */
[----:B0-----:R-:W-:Y:S01]  /*f670*/  IMAD.U32 R0, RZ, RZ, UR12 ;  /* 0x0000000cff007e24 */ /* 0x001fe2000f8e00ff */
[----:B------:R-:W-:Y:S02]  /*f680*/  UIMAD.WIDE.U32 UR24, UR8, UR7, URZ ;  /* 0x00000007081872a5 */ /* 0x000fe4000f8e003f */
[----:B------:R-:W-:-:S02]  /*f690*/  UIMAD UR18, UR9, UR7, URZ ;  /* 0x00000007091272a4 */ /* 0x000fc4000f8e023f */
[----:B------:R-:W-:Y:S02]  /*f6a0*/  ULOP3.LUT UR23, UR13, 0x2, URZ, 0xfc, !UPT ;  /* 0x000000020d177892 */ /* 0x000fe4000f8efc3f */
[----:B------:R-:W-:Y:S02]  /*f6b0*/  UIADD3 UR18, UR25, UR18, URZ ;  /* 0x0000001219127290 */ /* 0x000fe4000fffe03f */
[----:B------:R-:W-:Y:S01]  /*f6c0*/  UIADD3 UR28, UR20, 0x1, URZ ;  /* 0x00000001141c7890 */ /* 0x000fe2000fffe03f */
[----:B------:R-:W-:-:S11]  /*f6d0*/  ULDC.64 UR26, c[0x0][0x198] ;  /* 0x00006600001a7ab9 */ /* 0x000fd60000000a00 */
.L_x_314:
[----:B------:R-:W-:-:S03]  /*f6e0*/  UMOV UR7, 0xffffffff ;  /* 0xffffffff00077882 */ /* 0x000fc60000000000 */
[----:B------:R-:W-:Y:S05]  /*f6f0*/  BRA.DIV UR7, `(.L_x_304) ;  /* 0x0000001207047947 */ /* 0x000fea000b800000 */
[----:B------:R-:W-:-:S13]  /*f700*/  ELECT P0, URZ, PT ;  /* 0x00000000003f782f */ /* 0x000fda0003800000 */
.L_x_326:
[----:B------:R-:W0:Y:S01]  /*f710*/  LDC R2, c[0x0][0x28c] ;  /* 0x0000a300ff027b82 */ /* 0x000e220000000800 */
[----:B------:R-:W-:Y:S01]  /*f720*/  BSSY B1, `(.L_x_305) ;  /* 0x000003c000017945 */ /* 0x000fe20003800000 */
[----:B0-----:R-:W-:-:S13]  /*f730*/  ISETP.LT.OR P0, PT, R2, 0x1, !P0 ;  /* 0x000000010200780c */ /* 0x001fda0004701670 */
[----:B------:R-:W-:Y:S05]  /*f740*/  @P0 BRA `(.L_x_306) ;  /* 0x0000000000e40947 */ /* 0x000fea0003800000 */
[----:B------:R-:W-:Y:S02]  /*f750*/  IMAD R5, R5, 0x2, R0 ;  /* 0x0000000205057824 */ /* 0x000fe400078e0200 */
[----:B------:R-:W-:Y:S02]  /*f760*/  IMAD.SHL.U32 R9, R7, 0x80, RZ ;  /* 0x0000008007097824 */ /* 0x000fe400078e00ff */
[----:B------:R-:W-:Y:S02]  /*f770*/  IMAD.MOV.U32 R14, RZ, RZ, RZ ;  /* 0x000000ffff0e7224 */ /* 0x000fe400078e00ff */
[----:B------:R-:W-:Y:S02]  /*f780*/  IMAD.U32 R15, RZ, RZ, UR28 ;  /* 0x0000001cff0f7e24 */ /* 0x000fe4000f8e00ff */
[----:B------:R-:W-:Y:S02]  /*f790*/  IMAD.MOV.U32 R2, RZ, RZ, R8 ;  /* 0x000000ffff027224 */ /* 0x000fe400078e0008 */
[----:B------:R-:W-:-:S02]  /*f7a0*/  IMAD.MOV.U32 R3, RZ, RZ, R11 ;  /* 0x000000ffff037224 */ /* 0x000fc400078e000b */
[----:B------:R-:W-:-:S07]  /*f7b0*/  IMAD.SHL.U32 R7, R5, 0x80, RZ ;  /* 0x0000008005077824 */ /* 0x000fce00078e00ff */
.L_x_309:
[----:B------:R-:W0:Y:S01]  /*f7c0*/  S2UR UR7, SR_CgaCtaId ;  /* 0x00000000000779c3 */ /* 0x000e220000008800 */
[----:B------:R-:W1:Y:S01]  /*f7d0*/  S2R R16, SR_TID.X ;  /* 0x0000000000107919 */ /* 0x000e620000002100 */
[----:B------:R-:W-:Y:S02]  /*f7e0*/  MOV R5, 0x400 ;  /* 0x0000040000057802 */ /* 0x000fe40000000f00 */
[----:B------:R-:W-:Y:S01]  /*f7f0*/  SHF.L.U32 R4, R2, 0x1f, RZ ;  /* 0x0000001f02047819 */ /* 0x000fe200000006ff */
[----:B0-----:R-:W-:-:S05]  /*f800*/  IMAD.U32 R0, RZ, RZ, UR7 ;  /* 0x00000007ff007e24 */ /* 0x001fca000f8e00ff */
[----:B------:R-:W-:Y:S02]  /*f810*/  LEA R12, R0, R5, 0x18 ;  /* 0x00000005000c7211 */ /* 0x000fe400078ec0ff */
[----:B-1----:R-:W-:-:S03]  /*f820*/  LOP3.LUT P1, RZ, R16, 0x7f, RZ, 0xc0, !PT ;  /* 0x0000007f10ff7812 */ /* 0x002fc6000782c0ff */
[----:B------:R-:W-:-:S04]  /*f830*/  IMAD R13, R3, 0x8, R12 ;  /* 0x00000008030d7824 */ /* 0x000fc800078e020c */
[----:B------:R-:W0:Y:S06]  /*f840*/  SYNCS.PHASECHK.TRANS64.TRYWAIT P0, [R13+URZ+0x28], R4 ;  /* 0x000028040d0075a7 */ /* 0x000e2c000800017f */
[----:B------:R-:W1:Y:S01]  /*f850*/  @!P1 LDC R5, c[0x0][0x500] ;  /* 0x00014000ff059b82 */ /* 0x000e620000000800 */
[----:B0-----:R-:W-:Y:S05]  /*f860*/  @!P0 BRA `(.L_x_307) ;  /* 0x0000000c00c88947 */ /* 0x001fea0003800000 */
.L_x_327:
[----:B------:R-:W-:Y:S01]  /*f870*/  UPRMT UR7, UR23, 0x9910, URZ ;  /* 0x0000991017077896 */ /* 0x000fe2000800003f */
[----:B-1----:R1:W-:Y:S03]  /*f880*/  @!P1 SYNCS.ARRIVE.TRANS64 RZ, [R13+URZ], R5 ;  /* 0x000000050dff99a7 */ /* 0x0023e6000800003f */
[----:B------:R-:W-:-:S06]  /*f890*/  UISETP.NE.AND UP0, UPT, UR7, 0x2, UPT ;  /* 0x000000020700788c */ /* 0x000fcc000bf05270 */
[----:B------:R-:W-:-:S13]  /*f8a0*/  PLOP3.LUT P0, PT, PT, PT, UP0, 0x80, 0x0 ;  /* 0x000000000000781c */ /* 0x000fda0003f0f008 */
[----:B-1----:R-:W-:Y:S05]  /*f8b0*/  @P0 BRA `(.L_x_308) ;  /* 0x0000000000040947 */ /* 0x002fea0003800000 */
[----:B------:R-:W-:Y:S01]  /*f8c0*/  BPT.TRAP 0x1 ;  /* 0x000000040000795c */ /* 0x000fe20000300000 */
.L_x_308:
[----:B0-----:R-:W-:Y:S01]  /*f8d0*/  IMAD R4, R3, 0x2, R0 ;  /* 0x0000000203047824 */ /* 0x001fe200078e0200 */
[----:B------:R-:W-:Y:S01]  /*f8e0*/  R2UR UR9, R13 ;  /* 0x000000000d0972ca */ /* 0x000fe200000e0000 */
[----:B------:R-:W-:Y:S01]  /*f8f0*/  VIADD R15, R15, 0xffffffff ;  /* 0xffffffff0f0f7836 */ /* 0x000fe20000000000 */
[----:B------:R-:W-:Y:S01]  /*f900*/  UIADD3 UR14, UP0, UR26, 0xf0, URZ ;  /* 0x000000f01a0e7890 */ /* 0x000fe2000ff1e03f */
[--C-:B------:R-:W-:Y:S01]  /*f910*/  IMAD.U32 R4, R4, 0x4000, R12.reuse ;  /* 0x0000400004047824 */ /* 0x100fe200078e000c */
[----:B------:R-:W-:Y:S01]  /*f920*/  R2UR UR11, R7 ;  /* 0x00000000070b72ca */ /* 0x000fe200000e0000 */
[C---:B------:R-:W-:Y:S01]  /*f930*/  IMAD R12, R3.reuse, 0x4000, R12 ;  /* 0x00004000030c7824 */ /* 0x040fe200078e020c */
[----:B------:R-:W-:Y:S01]  /*f940*/  R2UR UR10, R14 ;  /* 0x000000000e0a72ca */ /* 0x000fe200000e0000 */
[----:B------:R-:W-:Y:S01]  /*f950*/  UIADD3 UR30, UP1, UR26, 0x1f0, URZ ;  /* 0x000001f01a1e7890 */ /* 0x000fe2000ff3e03f */
[----:B------:R-:W-:Y:S01]  /*f960*/  R2UR UR7, R4 ;  /* 0x00000000040772ca */ /* 0x000fe200000e0000 */
[----:B------:R-:W-:Y:S01]  /*f970*/  UIADD3.X UR15, URZ, UR27, URZ, UP0, !UPT ;  /* 0x0000001b3f0f7290 */ /* 0x000fe200087fe43f */
[----:B------:R-:W-:Y:S01]  /*f980*/  R2UR UR8, R12 ;  /* 0x000000000c0872ca */ /* 0x000fe200000e0000 */
[----:B------:R-:W-:Y:S01]  /*f990*/  VIADD R3, R3, 0x1 ;  /* 0x0000000103037836 */ /* 0x000fe20000000000 */
[----:B------:R-:W-:Y:S01]  /*f9a0*/  R2UR UR12, R6 ;  /* 0x00000000060c72ca */ /* 0x000fe200000e0000 */
[----:B------:R-:W-:Y:S01]  /*f9b0*/  UIADD3.X UR31, URZ, UR27, URZ, UP1, !UPT ;  /* 0x0000001b3f1f7290 */ /* 0x000fe20008ffe43f */
[----:B------:R-:W-:Y:S01]  /*f9c0*/  R2UR UR21, R9 ;  /* 0x00000000091572ca */ /* 0x000fe200000e0000 */
[----:B------:R-:W-:Y:S01]  /*f9d0*/  UMOV UR22, 0x30000 ;  /* 0x0003000000167882 */ /* 0x000fe20000000000 */
[----:B------:R-:W-:Y:S01]  /*f9e0*/  ISETP.GT.AND P1, PT, R15, 0x1, PT ;  /* 0x000000010f00780c */ /* 0x000fe20003f24270 */
[----:B------:R-:W-:Y:S01]  /*f9f0*/  UMOV UR16, 0x0 ;  /* 0x0000000000107882 */ /* 0x000fe20000000000 */
[----:B------:R-:W-:Y:S01]  /*fa00*/  UMOV UR17, 0x10000000 ;  /* 0x1000000000117882 */ /* 0x000fe20000000000 */
[----:B------:R-:W-:Y:S01]  /*fa10*/  ISETP.NE.AND P0, PT, R3, 0x5, PT ;  /* 0x000000050300780c */ /* 0x000fe20003f05270 */
[----:B------:R-:W-:Y:S01]  /*fa20*/  VIADD R14, R14, 0x80 ;  /* 0x000000800e0e7836 */ /* 0x000fe20000000000 */
[----:B------:R-:W-:-:S02]  /*fa30*/  UIADD3 UR7, UR7, 0x100, URZ ;  /* 0x0000010007077890 */ /* 0x000fc4000fffe03f */
[----:B------:R-:W-:Y:S01]  /*fa40*/  UIADD3 UR19, UR8, 0x28100, URZ ;  /* 0x0002810008137890 */ /* 0x000fe2000fffe03f */
[----:B------:R-:W-:Y:S02]  /*fa50*/  SEL R5, RZ, 0x1, P0 ;  /* 0x00000001ff057807 */ /* 0x000fe40000000000 */
[----:B------:R-:W-:Y:S02]  /*fa60*/  SEL R3, R3, RZ, P0 ;  /* 0x000000ff03037207 */ /* 0x000fe40000000000 */
[----:B------:R-:W-:Y:S01]  /*fa70*/  UMOV UR8, UR7 ;  /* 0x0000000700087c82 */ /* 0x000fe20008000000 */
[----:B------:R-:W-:Y:S01]  /*fa80*/  LOP3.LUT R2, R2, R5, RZ, 0x3c, !PT ;  /* 0x0000000502027212 */ /* 0x000fe200078e3cff */
[----:B------:R0:W-:Y:S02]  /*fa90*/  UTMALDG.3D.MULTICAST [UR8], [UR14], UR22, desc[UR16] ;  /* 0x000010080e0073b4 */ /* 0x0001e40008011816 */
[----:B0-----:R-:W-:Y:S01]  /*faa0*/  UMOV UR8, UR19 ;  /* 0x0000001300087c82 */ /* 0x001fe20008000000 */
[----:B------:R-:W-:-:S02]  /*fab0*/  UMOV UR11, UR21 ;  /* 0x00000015000b7c82 */ /* 0x000fc40008000000 */
[----:B------:R0:W-:Y:S02]  /*fac0*/  UTMALDG.3D [UR8], [UR30], desc[UR16] ;  /* 0x000010081e0075b4 */ /* 0x0001e40008011000 */
[----:B0-----:R-:W-:Y:S05]  /*fad0*/  @P1 BRA `(.L_x_309) ;  /* 0xfffffffc00381947 */ /* 0x001fea000383ffff */
.L_x_306:
[----:B------:R-:W-:Y:S05]  /*fae0*/  BSYNC B1 ;  /* 0x0000000000017941 */ /* 0x000fea0003800000 */
.L_x_305:
[----:B------:R-:W2:Y:S01]  /*faf0*/  LDL.LU R17, [R1+0x74] ;  /* 0x0000740001117983 */ /* 0x000ea20000300800 */
[----:B------:R-:W-:Y:S01]  /*fb00*/  LOP3.LUT P1, RZ, R10, 0xff, RZ, 0xc0, !PT ;  /* 0x000000ff0aff7812 */ /* 0x000fe2000782c0ff */
[----:B------:R-:W-:Y:S01]  /*fb10*/  VIADD R4, R11, UR20 ;  /* 0x000000140b047c36 */ /* 0x000fe20008000000 */
[----:B------:R-:W-:Y:S01]  /*fb20*/  ULDC.64 UR8, c[0x0][0x650] ;  /* 0x0001940000087ab9 */ /* 0x000fe20000000a00 */
[----:B------:R-:W3:Y:S01]  /*fb30*/  LDL.LU R16, [R1+0x78] ;  /* 0x0000780001107983 */ /* 0x000ee20000300800 */
[----:B------:R-:W-:Y:S01]  /*fb40*/  IMAD.U32 R6, RZ, RZ, UR20 ;  /* 0x00000014ff067e24 */ /* 0x000fe2000f8e00ff */
[----:B------:R-:W-:Y:S01]  /*fb50*/  UISETP.GE.U32.AND UP0, UPT, UR20, 0x5, UPT ;  /* 0x000000051400788c */ /* 0x000fe2000bf06070 */
[----:B------:R-:W-:Y:S01]  /*fb60*/  ISETP.GT.U32.AND P0, PT, R4, 0x4, PT ;  /* 0x000000040400780c */ /* 0x000fe20003f04070 */
[----:B------:R-:W-:Y:S01]  /*fb70*/  BSSY B1, `(.L_x_310) ;  /* 0x000006e000017945 */ /* 0x000fe20003800000 */
[----:B------:R-:W-:Y:S01]  /*fb80*/  IMAD.MOV.U32 R7, RZ, RZ, -0x1 ;  /* 0xffffffffff077424 */ /* 0x000fe200078e00ff */
[----:B------:R-:W-:-:S02]  /*fb90*/  PRMT R10, RZ, 0x7610, R10 ;  /* 0x00007610ff0a7816 */ /* 0x000fc4000000000a */
[----:B------:R-:W-:Y:S01]  /*fba0*/  ISETP.LT.U32.AND P0, PT, R6, 0x5, P0 ;  /* 0x000000050600780c */ /* 0x000fe20000701070 */
[----:B------:R-:W-:Y:S01]  /*fbb0*/  IMAD.MOV.U32 R6, RZ, RZ, -0x1 ;  /* 0xffffffffff067424 */ /* 0x000fe200078e00ff */
[----:B------:R-:W0:Y:S01]  /*fbc0*/  @P1 S2R R0, SR_CgaCtaId ;  /* 0x0000000000001919 */ /* 0x000e220000008800 */
[----:B------:R-:W-:Y:S02]  /*fbd0*/  @P1 MOV R3, 0x400 ;  /* 0x0000040000031802 */ /* 0x000fe40000000f00 */
[----:B------:R-:W-:Y:S02]  /*fbe0*/  PLOP3.LUT P2, PT, PT, PT, UP0, 0x80, 0x0 ;  /* 0x000000000000781c */ /* 0x000fe40003f4f008 */
[----:B0-----:R-:W-:Y:S01]  /*fbf0*/  @P1 LEA R5, R0, R3, 0x18 ;  /* 0x0000000300051211 */ /* 0x001fe200078ec0ff */
[----:B------:R-:W-:-:S03]  /*fc00*/  IMAD.WIDE.U32 R2, R4, -0x33333333, RZ ;  /* 0xcccccccd04027825 */ /* 0x000fc600078e00ff */
[----:B------:R0:W-:Y:S01]  /*fc10*/  @P1 SYNCS.ARRIVE.TRANS64.A1T0 RZ, [R5+URZ+0x68], RZ ;  /* 0x000068ff05ff19a7 */ /* 0x0001e2000810003f */
[----:B------:R-:W-:Y:S02]  /*fc20*/  PRMT R2, RZ, 0x7610, R2 ;  /* 0x00007610ff027816 */ /* 0x000fe40000000002 */
[----:B0-----:R-:W-:Y:S02]  /*fc30*/  SHF.R.U32.HI R5, RZ, 0x2, R3 ;  /* 0x00000002ff057819 */ /* 0x001fe40000011603 */
[----:B------:R-:W-:-:S03]  /*fc40*/  SEL R3, RZ, 0x1, !P0 ;  /* 0x00000001ff037807 */ /* 0x000fc60004000000 */
[----:B------:R-:W-:Y:S01]  /*fc50*/  IMAD R11, R5, -0x5, R4 ;  /* 0xfffffffb050b7824 */ /* 0x000fe200078e0204 */
[----:B------:R-:W-:-:S04]  /*fc60*/  LOP3.LUT R8, R8, R3, RZ, 0x3c, !PT ;  /* 0x0000000308087212 */ /* 0x000fc800078e3cff */
[----:B------:R-:W-:Y:S01]  /*fc70*/  @P2 LOP3.LUT R8, R8, 0x1, R5, 0x78, !PT ;  /* 0x0000000108082812 */ /* 0x000fe200078e7805 */
[----:B------:R-:W-:Y:S01]  /*fc80*/  IMAD.MOV.U32 R5, RZ, RZ, -0x1 ;  /* 0xffffffffff057424 */ /* 0x000fe200078e00ff */
[----:B---3--:R-:W-:-:S04]  /*fc90*/  IADD3 R16, P1, R16, UR24, RZ ;  /* 0x0000001810107c10 */ /* 0x008fc8000ff3e0ff */
[----:B--2---:R-:W-:Y:S01]  /*fca0*/  IADD3.X R17, R17, UR18, RZ, P1, !PT ;  /* 0x0000001211117c10 */ /* 0x004fe20008ffe4ff */
[----:B------:R0:W-:Y:S01]  /*fcb0*/  STL [R1+0x78], R16 ;  /* 0x0000781001007387 */ /* 0x0001e20000100800 */
[----:B------:R-:W-:-:S03]  /*fcc0*/  ISETP.GE.U32.AND P0, PT, R16, UR8, PT ;  /* 0x0000000810007c0c */ /* 0x000fc6000bf06070 */
[----:B------:R0:W-:Y:S01]  /*fcd0*/  STL [R1+0x74], R17 ;  /* 0x0000741101007387 */ /* 0x0001e20000100800 */
[----:B------:R-:W-:-:S13]  /*fce0*/  ISETP.GE.U32.AND.EX P0, PT, R17, UR9, PT, P0 ;  /* 0x0000000911007c0c */ /* 0x000fda000bf06100 */
[----:B0-----:R-:W-:Y:S05]  /*fcf0*/  @P0 BRA `(.L_x_311) ;  /* 0x0000000400540947 */ /* 0x001fea0003800000 */
[----:B------:R-:W-:Y:S01]  /*fd00*/  ULDC.64 UR8, c[0x0][0x628] ;  /* 0x00018a0000087ab9 */ /* 0x000fe20000000a00 */
[----:B------:R-:W0:Y:S01]  /*fd10*/  S2R R12, SR_CTAID.X ;  /* 0x00000000000c7919 */ /* 0x000e220000002500 */
[----:B------:R-:W-:Y:S01]  /*fd20*/  ISETP.NE.U32.AND P0, PT, RZ, UR8, PT ;  /* 0x00000008ff007c0c */ /* 0x000fe2000bf05070 */
[----:B------:R-:W-:Y:S01]  /*fd30*/  ULDC UR10, c[0x0][0x630] ;  /* 0x00018c00000a7ab9 */ /* 0x000fe20000000800 */
[----:B------:R-:W-:Y:S01]  /*fd40*/  IMAD.MOV.U32 R2, RZ, RZ, R16 ;  /* 0x000000ffff027224 */ /* 0x000fe200078e0010 */
[----:B------:R-:W1:Y:S01]  /*fd50*/  S2R R9, SR_CTAID.Y ;  /* 0x0000000000097919 */ /* 0x000e620000002600 */
[----:B------:R-:W-:Y:S01]  /*fd60*/  ISETP.NE.AND.EX P0, PT, RZ, UR9, PT, P0 ;  /* 0x00000009ff007c0c */ /* 0x000fe2000bf05300 */
[----:B------:R-:W-:-:S12]  /*fd70*/  IMAD.MOV.U32 R3, RZ, RZ, R17 ;  /* 0x000000ffff037224 */ /* 0x000fd800078e0011 */
[----:B------:R-:W-:Y:S05]  /*fd80*/  @!P0 BRA `(.L_x_312) ;  /* 0x0000000000288947 */ /* 0x000fea0003800000 */
[----:B------:R-:W-:Y:S02]  /*fd90*/  ULDC UR7, c[0x0][0x634] ;  /* 0x00018d0000077ab9 */ /* 0x000fe40000000800 */
[----:B------:R-:W-:-:S05]  /*fda0*/  IADD3 R7, P0, R16, UR7, RZ ;  /* 0x0000000710077c10 */ /* 0x000fca000ff1e0ff */
[----:B------:R-:W-:-:S04]  /*fdb0*/  IMAD.X R13, RZ, RZ, R17, P0 ;  /* 0x000000ffff0d7224 */ /* 0x000fc800000e0611 */
[----:B------:R-:W-:-:S04]  /*fdc0*/  IMAD.WIDE.U32 R4, R13, UR8, RZ ;  /* 0x000000080d047c25 */ /* 0x000fc8000f8e00ff */
[----:B------:R-:W-:-:S04]  /*fdd0*/  IMAD.WIDE.U32 R4, P0, R7, UR9, R4 ;  /* 0x0000000907047c25 */ /* 0x000fc8000f800004 */
[----:B------:R-:W-:-:S04]  /*fde0*/  IMAD.WIDE.U32 R6, R7, UR8, RZ ;  /* 0x0000000807067c25 */ /* 0x000fc8000f8e00ff */
[----:B------:R-:W-:Y:S01]  /*fdf0*/  IMAD.X R3, RZ, RZ, RZ, P0 ;  /* 0x000000ffff037224 */ /* 0x000fe200000e06ff */
[----:B------:R-:W-:Y:S01]  /*fe00*/  IADD3 RZ, P0, R7, R4, RZ ;  /* 0x0000000407ff7210 */ /* 0x000fe20007f1e0ff */
[----:B------:R-:W-:-:S04]  /*fe10*/  IMAD.MOV.U32 R2, RZ, RZ, R5 ;  /* 0x000000ffff027224 */ /* 0x000fc800078e0005 */
[----:B------:R-:W-:-:S08]  /*fe20*/  IMAD.WIDE.U32.X R2, R13, UR9, R2, P0 ;  /* 0x000000090d027c25 */ /* 0x000fd000080e0402 */
.L_x_312:
[--C-:B------:R-:W-:Y:S01]  /*fe30*/  SHF.R.U64 R6, R2, UR10, R3.reuse ;  /* 0x0000000a02067c19 */ /* 0x100fe20008001203 */
[----:B------:R-:W-:Y:S01]  /*fe40*/  ULDC.64 UR8, c[0x0][0x620] ;  /* 0x0001880000087ab9 */ /* 0x000fe20000000a00 */
[----:B------:R-:W-:Y:S01]  /*fe50*/  SHF.R.U32.HI R2, RZ, UR10, R3 ;  /* 0x0000000aff027c19 */ /* 0x000fe20008011603 */
[----:B------:R-:W-:Y:S01]  /*fe60*/  IMAD.MOV.U32 R3, RZ, RZ, R17 ;  /* 0x000000ffff037224 */ /* 0x000fe200078e0011 */
[----:B------:R-:W-:Y:S01]  /*fe70*/  IADD3 R5, P0, RZ, -R6, RZ ;  /* 0x80000006ff057210 */ /* 0x000fe20007f1e0ff */
[----:B------:R-:W-:Y:S01]  /*fe80*/  ULDC UR7, c[0x0][0x150] ;  /* 0x0000540000077ab9 */ /* 0x000fe20000000800 */
[----:B0-----:R-:W-:Y:S01]  /*fe90*/  I2FP.F32.U32 R7, R12 ;  /* 0x0000000c00077245 */ /* 0x001fe20000201000 */
[----:B------:R-:W0:Y:S01]  /*fea0*/  LDC R19, c[0x0][0x144] ;  /* 0x00005100ff137b82 */ /* 0x000e220000000800 */
[----:B------:R-:W-:Y:S01]  /*feb0*/  ULDC.64 UR10, c[0x0][0x640] ;  /* 0x00019000000a7ab9 */ /* 0x000fe20000000a00 */
[----:B------:R-:W-:Y:S01]  /*fec0*/  IMAD.X R2, RZ, RZ, ~R2, P0 ;  /* 0x000000ffff027224 */ /* 0x000fe200000e0e02 */
[----:B------:R-:W-:-:S03]  /*fed0*/  ISETP.NE.U32.AND P0, PT, RZ, UR10, PT ;  /* 0x0000000aff007c0c */ /* 0x000fc6000bf05070 */
[----:B------:R-:W-:Y:S01]  /*fee0*/  IMAD R4, R2, UR8, RZ ;  /* 0x0000000802047c24 */ /* 0x000fe2000f8e02ff */
[----:B------:R-:W-:Y:S01]  /*fef0*/  ISETP.NE.AND.EX P0, PT, RZ, UR11, PT, P0 ;  /* 0x0000000bff007c0c */ /* 0x000fe2000bf05300 */
[----:B------:R-:W-:Y:S01]  /*ff00*/  IMAD.MOV.U32 R2, RZ, RZ, R16 ;  /* 0x000000ffff027224 */ /* 0x000fe200078e0010 */
[----:B------:R-:W2:Y:S03]  /*ff10*/  LDC R14, c[0x0][0x148] ;  /* 0x00005200ff0e7b82 */ /* 0x000ea60000000800 */
[----:B------:R-:W-:Y:S01]  /*ff20*/  IMAD.WIDE.U32 R2, R5, UR8, R2 ;  /* 0x0000000805027c25 */ /* 0x000fe2000f8e0002 */
[----:B------:R-:W-:-:S03]  /*ff30*/  ULDC UR8, c[0x0][0x154] ;  /* 0x0000550000087ab9 */ /* 0x000fc60000000800 */
[----:B------:R-:W-:Y:S02]  /*ff40*/  IMAD R5, R5, UR9, R4 ;  /* 0x0000000905057c24 */ /* 0x000fe4000f8e0204 */
[----:B------:R-:W-:Y:S01]  /*ff50*/  FMUL R4, R7, UR7 ;  /* 0x0000000707047c20 */ /* 0x000fe20008400000 */
[----:B------:R-:W-:Y:S01]  /*ff60*/  ULDC UR7, c[0x0][0x618] ;  /* 0x0001860000077ab9 */ /* 0x000fe20000000800 */
[----:B------:R-:W-:Y:S01]  /*ff70*/  ULDC UR9, c[0x0][0x608] ;  /* 0x0001820000097ab9 */ /* 0x000fe20000000800 */
[----:B------:R-:W-:-:S03]  /*ff80*/  IMAD.IADD R3, R3, 0x1, R5 ;  /* 0x0000000103037824 */ /* 0x000fc600078e0205 */
[----:B------:R-:W3:Y:S02]  /*ff90*/  F2I.U32.TRUNC.NTZ R4, R4 ;  /* 0x0000000400047305 */ /* 0x000ee4000020f000 */
[----:B------:R-:W-:Y:S02]  /*ffa0*/  SHF.R.U64 R7, R2, UR7, R3 ;  /* 0x0000000702077c19 */ /* 0x000fe40008001203 */
[----:B-1----:R-:W-:-:S05]  /*ffb0*/  I2FP.F32.U32 R2, R9 ;  /* 0x0000000900027245 */ /* 0x002fca0000201000 */
[----:B------:R-:W-:Y:S01]  /*ffc0*/  FMUL R5, R2, UR8 ;  /* 0x0000000802057c20 */ /* 0x000fe20008400000 */
[----:B------:R-:W-:Y:S01]  /*ffd0*/  SHF.R.U32.HI R2, RZ, UR7, R3 ;  /* 0x00000007ff027c19 */ /* 0x000fe20008011603 */
[----:B------:R-:W-:Y:S02]  /*ffe0*/  ULDC UR7, c[0x0][0x658] ;  /* 0x0001960000077ab9 */ /* 0x000fe40000000800 */
[----:B------:R1:W4:Y:S01]  /*fff0*/  F2I.U32.TRUNC.NTZ R16, R5 ;  /* 0x0000000500107305 */ /* 0x000322000020f000 */
[----:B------:R-:W-:Y:S01]  /*10000*/  SHF.R.U64 R15, R7, UR9, R2 ;  /* 0x00000009070f7c19 */ /* 0x000fe20008001202 */
[----:B---3--:R-:W-:Y:S01]  /*10010*/  IMAD.MOV R4, RZ, RZ, -R4 ;  /* 0x000000ffff047224 */ /* 0x008fe200078e0a04 */
[----:B------:R-:W-:-:S03]  /*10020*/  SHF.R.U32.HI R2, RZ, UR9, R2 ;  /* 0x00000009ff027c19 */ /* 0x000fc60008011602 */
[----:B0-----:R-:W-:Y:S01]  /*10030*/  IMAD R12, R19, R4, R12 ;  /* 0x00000004130c7224 */ /* 0x001fe200078e020c */
[--C-:B------:R-:W-:Y:S02]  /*10040*/  SHF.R.U64 R13, R15, UR7, R2.reuse ;  /* 0x000000070f0d7c19 */ /* 0x100fe40008001202 */
[----:B------:R-:W-:-:S03]  /*10050*/  SHF.R.U32.HI R17, RZ, UR7, R2 ;  /* 0x00000007ff117c19 */ /* 0x000fc60008011602 */
[----:B------:R-:W-:Y:S02]  /*10060*/  IMAD.MOV.U32 R2, RZ, RZ, R13 ;  /* 0x000000ffff027224 */ /* 0x000fe400078e000d */
[----:B------:R-:W-:Y:S01]  /*10070*/  IMAD.MOV.U32 R3, RZ, RZ, R17 ;  /* 0x000000ffff037224 */ /* 0x000fe200078e0011 */
[----:B-12-4-:R-:W-:Y:S06]  /*10080*/  @!P0 BRA `(.L_x_313) ;  /* 0x0000000000288947 */ /* 0x016fec0003800000 */
[----:B------:R-:W-:Y:S02]  /*10090*/  ULDC UR7, c[0x0][0x64c] ;  /* 0x0001930000077ab9 */ /* 0x000fe40000000800 */
[----:B------:R-:W-:-:S05]  /*100a0*/  IADD3 R3, P0, R13, UR7, RZ ;  /* 0x000000070d037c10 */ /* 0x000fca000ff1e0ff */
[----:B------:R-:W-:-:S04]  /*100b0*/  IMAD.X R17, RZ, RZ, R17, P0 ;  /* 0x000000ffff117224 */ /* 0x000fc800000e0611 */
[----:B------:R-:W-:-:S04]  /*100c0*/  IMAD.WIDE.U32 R4, R17, UR10, RZ ;  /* 0x0000000a11047c25 */ /* 0x000fc8000f8e00ff */
[----:B------:R-:W-:-:S04]  /*100d0*/  IMAD.WIDE.U32 R4, P0, R3, UR11, R4 ;  /* 0x0000000b03047c25 */ /* 0x000fc8000f800004 */
[----:B------:R-:W-:-:S04]  /*100e0*/  IMAD.WIDE.U32 R2, R3, UR10, RZ ;  /* 0x0000000a03027c25 */ /* 0x000fc8000f8e00ff */
[----:B------:R-:W-:Y:S01]  /*100f0*/  IMAD.MOV.U32 R2, RZ, RZ, R5 ;  /* 0x000000ffff027224 */ /* 0x000fe200078e0005 */
[----:B------:R-:W-:Y:S01]  /*10100*/  IADD3 RZ, P1, R3, R4, RZ ;  /* 0x0000000403ff7210 */ /* 0x000fe20007f3e0ff */
[----:B------:R-:W-:-:S04]  /*10110*/  IMAD.X R3, RZ, RZ, RZ, P0 ;  /* 0x000000ffff037224 */ /* 0x000fc800000e06ff */
[----:B------:R-:W-:-:S08]  /*10120*/  IMAD.WIDE.U32.X R2, R17, UR11, R2, P1 ;  /* 0x0000000b11027c25 */ /* 0x000fd000088e0402 */
.L_x_313:
[----:B------:R-:W-:Y:S01]  /*10130*/  ULDC UR7, c[0x0][0x648] ;  /* 0x0001920000077ab9 */ /* 0x000fe20000000800 */
[----:B------:R-:W-:Y:S01]  /*10140*/  LOP3.LUT R15, R15, UR6, RZ, 0xc0, !PT ;  /* 0x000000060f0f7c12 */ /* 0x000fe2000f8ec0ff */
[----:B------:R-:W-:Y:S01]  /*10150*/  IMAD.MOV R16, RZ, RZ, -R16 ;  /* 0x000000ffff107224 */ /* 0x000fe200078e0a10 */
[----:B------:R-:W-:Y:S01]  /*10160*/  SHF.R.U64 R2, R2, UR7, R3 ;  /* 0x0000000702027c19 */ /* 0x000fe20008001203 */
[----:B------:R-:W-:Y:S01]  /*10170*/  ULDC UR7, c[0x0][0x638] ;  /* 0x00018e0000077ab9 */ /* 0x000fe20000000800 */
[----:B------:R-:W-:Y:S01]  /*10180*/  ULDC UR8, c[0x0][0x610] ;  /* 0x0001840000087ab9 */ /* 0x000fe20000000800 */
[----:B------:R-:W-:Y:S02]  /*10190*/  @P4 IMAD R12, R14, R16, R9 ;  /* 0x000000100e0c4224 */ /* 0x000fe400078e0209 */
[----:B------:R-:W-:Y:S02]  /*101a0*/  IMAD.MOV R4, RZ, RZ, -R2 ;  /* 0x000000ffff047224 */ /* 0x000fe400078e0a02 */
[----:B------:R-:W-:Y:S01]  /*101b0*/  IMAD R5, R2, UR5, R15 ;  /* 0x0000000502057c24 */ /* 0x000fe2000f8e020f */
[----:B------:R-:W-:Y:S01]  /*101c0*/  LOP3.LUT R2, R7, UR4, RZ, 0xc0, !PT ;  /* 0x0000000407027c12 */ /* 0x000fe2000f8ec0ff */
[----:B------:R-:W-:Y:S01]  /*101d0*/  IMAD R13, R4, UR7, R13 ;  /* 0x00000007040d7c24 */ /* 0x000fe2000f8e020d */
[----:B------:R-:W-:Y:S01]  /*101e0*/  ULDC UR7, c[0x0][0x600] ;  /* 0x0001800000077ab9 */ /* 0x000fe20000000800 */
[----:B------:R-:W-:-:S02]  /*101f0*/  IMAD R5, R5, UR8, R12 ;  /* 0x0000000805057c24 */ /* 0x000fc4000f8e020c */
[----:B------:R-:W-:Y:S02]  /*10200*/  IMAD R4, R13, UR7, R2 ;  /* 0x000000070d047c24 */ /* 0x000fe4000f8e0202 */
[----:B------:R-:W-:-:S03]  /*10210*/  IMAD.MOV.U32 R3, RZ, RZ, 0x1 ;  /* 0x00000001ff037424 */ /* 0x000fc600078e00ff */
[----:B------:R-:W-:Y:S02]  /*10220*/  SEL R7, R4, R5, !P4 ;  /* 0x0000000504077207 */ /* 0x000fe40006000000 */
[----:B------:R-:W-:Y:S02]  /*10230*/  PRMT R2, R3, 0x7610, R2 ;  /* 0x0000761003027816 */ /* 0x000fe40000000002 */
[----:B------:R-:W-:-:S07]  /*10240*/  SEL R5, R5, R4, !P4 ;  /* 0x0000000405057207 */ /* 0x000fce0006000000 */
.L_x_311:
[----:B------:R-:W-:Y:S05]  /*10250*/  BSYNC B1 ;  /* 0x0000000000017941 */ /* 0x000fea0003800000 */
.L_x_310:
[----:B------:R-:W-:-:S13]  /*10260*/  LOP3.LUT P0, RZ, R2, 0xff, RZ, 0xc0, !PT ;  /* 0x000000ff02ff7812 */ /* 0x000fda000780c0ff */
[----:B------:R-:W-:Y:S05]  /*10270*/  @P0 BRA `(.L_x_314) ;  /* 0xfffffff400180947 */ /* 0x000fea000383ffff */
[----:B------:R-:W-:Y:S05]  /*10280*/  BSYNC B0 ;  /* 0x0000000000007941 */ /* 0x000fea0003800000 */
.L_x_303:
[----:B------:R-:W-:-:S03]  /*10290*/  UMOV UR7, 0xffffffff ;  /* 0xffffffff00077882 */ /* 0x000fc60000000000 */
[----:B------:R-:W-:Y:S05]  /*102a0*/  BRA.DIV UR7, `(.L_x_315) ;  /* 0x00000006074c7947 */ /* 0x000fea000b800000 */
[----:B------:R-:W-:-:S13]  /*102b0*/  ELECT P0, URZ, PT ;  /* 0x00000000003f782f */ /* 0x000fda0003800000 */
.L_x_330:
[----:B------:R-:W-:Y:S04]  /*102c0*/  BSSY B0, `(.L_x_316) ;  /* 0x0000035000007945 */ /* 0x000fe80003800000 */
[----:B------:R-:W-:Y:S05]  /*102d0*/  @!P0 BRA `(.L_x_317) ;  /* 0x0000000000cc8947 */ /* 0x000fea0003800000 */
[----:B------:R-:W-:-:S04]  /*102e0*/  ULOP3.LUT UR7, UR13, 0x2, URZ, 0xfc, !UPT ;  /* 0x000000020d077892 */ /* 0x000fc8000f8efc3f */
[----:B------:R-:W-:-:S06]  /*102f0*/  UISETP.NE.AND UP0, UPT, UR7, 0x3, UPT ;  /* 0x000000030700788c */ /* 0x000fcc000bf05270 */
[----:B------:R-:W-:-:S13]  /*10300*/  PLOP3.LUT P0, PT, PT, PT, UP0, 0x80, 0x0 ;  /* 0x000000000000781c */ /* 0x000fda0003f0f008 */
[----:B------:R-:W-:Y:S05]  /*10310*/  @!P0 BRA `(.L_x_318) ;  /* 0x0000000000048947 */ /* 0x000fea0003800000 */
[----:B------:R-:W-:Y:S01]  /*10320*/  BPT.TRAP 0x1 ;  /* 0x000000040000795c */ /* 0x000fe20000300000 */
.L_x_318:
[----:B------:R-:W0:Y:S01]  /*10330*/  S2R R3, SR_CgaCtaId ;  /* 0x0000000000037919 */ /* 0x000e220000008800 */
[----:B------:R-:W-:Y:S02]  /*10340*/  MOV R0, 0x400 ;  /* 0x0000040000007802 */ /* 0x000fe40000000f00 */
[----:B------:R-:W-:Y:S02]  /*10350*/  SHF.L.U32 R2, R8, 0x1f, RZ ;  /* 0x0000001f08027819 */ /* 0x000fe400000006ff */
[----:B0-----:R-:W-:-:S05]  /*10360*/  LEA R0, R3, R0, 0x18 ;  /* 0x0000000003007211 */ /* 0x001fca00078ec0ff */
[----:B------:R-:W-:-:S04]  /*10370*/  VIADD R0, R0, 0x28 ;  /* 0x0000002800007836 */ /* 0x000fc80000000000 */
[C---:B------:R-:W-:Y:S02]  /*10380*/  IMAD R5, R11.reuse, 0x8, R0 ;  /* 0x000000080b057824 */ /* 0x040fe400078e0200 */
[----:B------:R-:W-:Y:S02]  /*10390*/  VIADD R11, R11, 0x1 ;  /* 0x000000010b0b7836 */ /* 0x000fe40000000000 */
[----:B------:R-:W0:Y:S03]  /*103a0*/  SYNCS.PHASECHK.TRANS64.TRYWAIT P0, [R5+URZ], R2 ;  /* 0x00000002050075a7 */ /* 0x000e26000800017f */
[----:B------:R-:W-:-:S04]  /*103b0*/  ISETP.NE.AND P1, PT, R11, 0x5, PT ;  /* 0x000000050b00780c */ /* 0x000fc80003f25270 */
[----:B------:R-:W-:Y:S02]  /*103c0*/  SEL R3, RZ, 0x1, P1 ;  /* 0x00000001ff037807 */ /* 0x000fe40000800000 */
[----:B------:R-:W-:Y:S02]  /*103d0*/  SEL R11, R11, RZ, P1 ;  /* 0x000000ff0b0b7207 */ /* 0x000fe40000800000 */
[----:B------:R-:W-:-:S03]  /*103e0*/  LOP3.LUT R8, R8, R3, RZ, 0x3c, !PT ;  /* 0x0000000308087212 */ /* 0x000fc600078e3cff */
[----:B------:R-:W-:Y:S01]  /*103f0*/  IMAD R7, R11, 0x8, R0 ;  /* 0x000000080b077824 */ /* 0x000fe200078e0200 */
[----:B------:R-:W-:Y:S01]  /*10400*/  SHF.L.U32 R4, R8, 0x1f, RZ ;  /* 0x0000001f08047819 */ /* 0x000fe200000006ff */
[----:B0-----:R-:W-:Y:S06]  /*10410*/  @!P0 BRA `(.L_x_319) ;  /* 0x0000000400108947 */ /* 0x001fec0003800000 */
.L_x_331:
[----:B------:R-:W1:Y:S01]  /*10420*/  SYNCS.PHASECHK.TRANS64.TRYWAIT P0, [R7+URZ], R4 ;  /* 0x00000004070075a7 */ /* 0x000e62000800017f */
[----:B0-----:R-:W-:-:S05]  /*10430*/  VIADD R2, R11, 0x1 ;  /* 0x000000010b027836 */ /* 0x001fca0000000000 */
[----:B------:R-:W-:-:S04]  /*10440*/  ISETP.NE.AND P1, PT, R2, 0x5, PT ;  /* 0x000000050200780c */ /* 0x000fc80003f25270 */
[----:B------:R-:W-:Y:S02]  /*10450*/  SEL R3, RZ, 0x1, P1 ;  /* 0x00000001ff037807 */ /* 0x000fe40000800000 */
[----:B------:R-:W-:Y:S02]  /*10460*/  SEL R9, R2, RZ, P1 ;  /* 0x000000ff02097207 */ /* 0x000fe40000800000 */
[----:B------:R-:W-:-:S03]  /*10470*/  LOP3.LUT R8, R8, R3, RZ, 0x3c, !PT ;  /* 0x0000000308087212 */ /* 0x000fc600078e3cff */
[----:B------:R-:W-:Y:S01]  /*10480*/  IMAD R10, R9, 0x8, R0 ;  /* 0x00000008090a7824 */ /* 0x000fe200078e0200 */
[----:B------:R-:W-:Y:S01]  /*10490*/  SHF.L.U32 R5, R8, 0x1f, RZ ;  /* 0x0000001f08057819 */ /* 0x000fe200000006ff */
[----:B-1----:R-:W-:Y:S06]  /*104a0*/  @!P0 BRA `(.L_x_320) ;  /* 0x0000000400008947 */ /* 0x002fec0003800000 */
.L_x_332:
[----:B------:R-:W1:Y:S01]  /*104b0*/  SYNCS.PHASECHK.TRANS64.TRYWAIT P0, [R10+URZ], R5 ;  /* 0x000000050a0075a7 */ /* 0x000e62000800017f */
[----:B------:R-:W-:-:S05]  /*104c0*/  VIADD R2, R9, 0x1 ;  /* 0x0000000109027836 */ /* 0x000fca0000000000 */
[----:B------:R-:W-:-:S04]  /*104d0*/  ISETP.NE.AND P1, PT, R2, 0x5, PT ;  /* 0x000000050200780c */ /* 0x000fc80003f25270 */
[----:B------:R-:W-:Y:S02]  /*104e0*/  SEL R3, RZ, 0x1, P1 ;  /* 0x00000001ff037807 */ /* 0x000fe40000800000 */
[----:B0-----:R-:W-:Y:S02]  /*104f0*/  SEL R7, R2, RZ, P1 ;  /* 0x000000ff02077207 */ /* 0x001fe40000800000 */
[----:B------:R-:W-:-:S03]  /*10500*/  LOP3.LUT R9, R8, R3, RZ, 0x3c, !PT ;  /* 0x0000000308097212 */ /* 0x000fc600078e3cff */
[----:B------:R-:W-:Y:S01]  /*10510*/  IMAD R11, R7, 0x8, R0 ;  /* 0x00000008070b7824 */ /* 0x000fe200078e0200 */
[----:B------:R-:W-:Y:S01]  /*10520*/  SHF.L.U32 R6, R9, 0x1f, RZ ;  /* 0x0000001f09067819 */ /* 0x000fe200000006ff */
[----:B-1----:R-:W-:Y:S06]  /*10530*/  @!P0 BRA `(.L_x_321) ;  /* 0x0000000000f08947 */ /* 0x002fec0003800000 */
.L_x_333:
[----:B------:R-:W1:Y:S01]  /*10540*/  SYNCS.PHASECHK.TRANS64.TRYWAIT P0, [R11+URZ], R6 ;  /* 0x000000060b0075a7 */ /* 0x000e62000800017f */
[----:B------:R-:W-:-:S05]  /*10550*/  VIADD R2, R7, 0x1 ;  /* 0x0000000107027836 */ /* 0x000fca0000000000 */
[----:B------:R-:W-:-:S04]  /*10560*/  ISETP.NE.AND P1, PT, R2, 0x5, PT ;  /* 0x000000050200780c */ /* 0x000fc80003f25270 */
[----:B------:R-:W-:Y:S02]  /*10570*/  SEL R4, RZ, 0x1, P1 ;  /* 0x00000001ff047807 */ /* 0x000fe40000800000 */
[----:B------:R-:W-:Y:S02]  /*10580*/  SEL R3, R2, RZ, P1 ;  /* 0x000000ff02037207 */ /* 0x000fe40000800000 */
[----:B------:R-:W-:Y:S01]  /*10590*/  LOP3.LUT R4, R9, R4, RZ, 0x3c, !PT ;  /* 0x0000000409047212 */ /* 0x000fe200078e3cff */
[----:B-1----:R-:W-:Y:S06]  /*105a0*/  @!P0 BRA `(.L_x_322) ;  /* 0x0000000000e88947 */ /* 0x002fec0003800000 */
.L_x_334:
[----:B------:R-:W-:Y:S01]  /*105b0*/  IMAD R3, R3, 0x8, R0 ;  /* 0x0000000803037824 */ /* 0x000fe200078e0200 */
[----:B------:R-:W-:-:S07]  /*105c0*/  SHF.L.U32 R0, R4, 0x1f, RZ ;  /* 0x0000001f04007819 */ /* 0x000fce00000006ff */
.L_x_323:
[----:B--2---:R2:W3:Y:S02]  /*105d0*/  SYNCS.PHASECHK.TRANS64.TRYWAIT P0, [R3+URZ], R0 ;  /* 0x00000000030075a7 */ /* 0x0044e4000800017f */
[----:B---3--:R-:W-:Y:S05]  /*105e0*/  @!P0 NANOSLEEP.SYNCS 0x989680 ;  /* 0x009896800000895d */ /* 0x008fea0003900000 */
[----:B------:R-:W3:Y:S02]  /*105f0*/  @!P0 SYNCS.PHASECHK.TRANS64 P0, [R3+URZ], R0 ;  /* 0x00000000030085a7 */ /* 0x000ee4000800007f */
[----:B---3--:R-:W-:Y:S05]  /*10600*/  @!P0 BRA `(.L_x_323) ;  /* 0xfffffffc00f08947 */ /* 0x008fea000383ffff */
.L_x_317:
[----:B------:R-:W-:Y:S05]  /*10610*/  BSYNC B0 ;  /* 0x0000000000007941 */ /* 0x000fea0003800000 */
.L_x_316:
[----:B------:R-:W-:Y:S05]  /*10620*/  EXIT ;  /* 0x000000000000794d */ /* 0x000fea0003800000 */
.L_x_21:
[----:B-1----:R-:W-:-:S04]  /*10630*/  IMAD.U32 R3, RZ, RZ, UR6 ;  /* 0x00000006ff037e24 */ /* 0x002fc8000f8e00ff */
[----:B------:R1:W2:Y:S03]  /*10640*/  SYNCS.PHASECHK.TRANS64.TRYWAIT P1, [R3+URZ], R0 ;  /* 0x00000000030075a7 */ /* 0x0002a6000802017f */
[----:B--2---:R-:W-:Y:S05]  /*10650*/  @!P1 NANOSLEEP.SYNCS 0x989680 ;  /* 0x009896800000995d */ /* 0x004fea0003900000 */
[----:B------:R-:W2:Y:S02]  /*10660*/  @!P1 SYNCS.PHASECHK.TRANS64 P1, [R3+URZ], R0 ;  /* 0x00000000030095a7 */ /* 0x000ea4000802007f */
[----:B--2---:R-:W-:Y:S05]  /*10670*/  @!P1 BRA `(.L_x_21) ;  /* 0xfffffffc00ec9947 */ /* 0x004fea000383ffff */
[----:B------:R-:W-:Y:S05]  /*10680*/  BRA `(.L_x_20) ;  /* 0xffffff1400c87947 */ /* 0x000fea000383ffff */
.L_x_27:
[----:B-----5:R2:W-:Y:S02]  /*10690*/  STL [R1+0x84], R0 ;  /* 0x0000840001007387 */ /* 0x0205e40000100800 */
[----:B--2---:R-:W-:-:S04]  /*106a0*/  IMAD.U32 R0, RZ, RZ, UR16 ;  /* 0x00000010ff007e24 */ /* 0x004fc8000f8e00ff */
[----:B------:R2:W3:Y:S03]  /*106b0*/  SYNCS.PHASECHK.TRANS64.TRYWAIT P1, [R0+URZ], R229 ;  /* 0x000000e5000075a7 */ /* 0x0004e6000802017f */
[----:B---3--:R-:W-:Y:S05]  /*106c0*/  @!P1 NANOSLEEP.SYNCS 0x989680 ;  /* 0x009896800000995d */ /* 0x008fea0003900000 */
[----:B------:R2:W3:Y:S02]  /*106d0*/  @!P1 SYNCS.PHASECHK.TRANS64 P1, [R0+URZ], R229 ;  /* 0x000000e5000095a7 */ /* 0x0004e4000802007f */
[----:B--2---:R2:W5:Y:S02]  /*106e0*/  LDL.LU R0, [R1+0x84] ;  /* 0x0000840001007983 */ /* 0x0045640000300800 */
[----:B--23--:R-:W-:Y:S05]  /*106f0*/  @!P1 BRA `(.L_x_27) ;  /* 0xfffffffc00e49947 */ /* 0x00cfea000383ffff */
[----:B------:R-:W-:Y:S05]  /*10700*/  BRA `(.L_x_26) ;  /* 0xffffff2800947947 */ /* 0x000fea000383ffff */
.L_x_304:
[----:B------:R-:W-:Y:S01]  /*10710*/  BSSY B1, `(.L_x_324) ;  /* 0x0000006000017945 */ /* 0x000fe20003800000 */
[----:B------:R-:W-:-:S07]  /*10720*/  IMAD.MOV.U32 R2, RZ, RZ, -0x1 ;  /* 0xffffffffff027424 */ /* 0x000fce00078e00ff */
[----:B------:R-:W-:Y:S05]  /*10730*/  WARPSYNC.COLLECTIVE R2, `(.L_x_325) ;  /* 0x00000000020c7348 */ /* 0x000fea0003c00000 */
[----:B------:R-:W-:Y:S02]  /*10740*/  ELECT P0, UR62, PT ;  /* 0x00000000003e782f */ /* 0x000fe40003800000 */
[----:B------:R-:W-:Y:S01]  /*10750*/  MOV R2, UR62 ;  /* 0x0000003e00027c02 */ /* 0x000fe20008000f00 */
[----:B------:R-:W-:Y:S10]  /*10760*/  ENDCOLLECTIVE ;  /* 0x000000000000791b */ /* 0x000ff40003800000 */
.L_x_325:
[----:B------:R-:W-:Y:S05]  /*10770*/  BSYNC B1 ;  /* 0x0000000000017941 */ /* 0x000fea0003800000 */
.L_x_324:
[----:B------:R-:W-:Y:S05]  /*10780*/  BRA `(.L_x_326) ;  /* 0xffffffec00e07947 */ /* 0x000fea000383ffff */
.L_x_307:
[----:B0-----:R0:W2:Y:S02]  /*10790*/  SYNCS.PHASECHK.TRANS64.TRYWAIT P0, [R13+URZ+0x28], R4 ;  /* 0x000028040d0075a7 */ /* 0x0010a4000800017f */
[----:B--2---:R-:W-:Y:S05]  /*107a0*/  @!P0 NANOSLEEP.SYNCS 0x989680 ;  /* 0x009896800000895d */ /* 0x004fea0003900000 */
[----:B------:R-:W2:Y:S02]  /*107b0*/  @!P0 SYNCS.PHASECHK.TRANS64 P0, [R13+URZ+0x28], R4 ;  /* 0x000028040d0085a7 */ /* 0x000ea4000800007f */
[----:B--2---:R-:W-:Y:S05]  /*107c0*/  @!P0 BRA `(.L_x_307) ;  /* 0xfffffffc00f08947 */ /* 0x004fea000383ffff */
[----:B------:R-:W-:Y:S05]  /*107d0*/  BRA `(.L_x_327) ;  /* 0xfffffff000247947 */ /* 0x000fea000383ffff */
.L_x_315:
[----:B------:R-:W-:Y:S01]  /*107e0*/  BSSY B0, `(.L_x_328) ;  /* 0x0000006000007945 */ /* 0x000fe20003800000 */
[----:B------:R-:W-:-:S07]  /*107f0*/  IMAD.MOV.U32 R2, RZ, RZ, -0x1 ;  /* 0xffffffffff027424 */ /* 0x000fce00078e00ff */
[----:B------:R-:W-:Y:S05]  /*10800*/  WARPSYNC.COLLECTIVE R2, `(.L_x_329) ;  /* 0x00000000020c7348 */ /* 0x000fea0003c00000 */
[----:B------:R-:W-:Y:S02]  /*10810*/  ELECT P0, UR62, PT ;  /* 0x00000000003e782f */ /* 0x000fe40003800000 */
[----:B------:R-:W-:Y:S01]  /*10820*/  MOV R2, UR62 ;  /* 0x0000003e00027c02 */ /* 0x000fe20008000f00 */
[----:B------:R-:W-:Y:S10]  /*10830*/  ENDCOLLECTIVE ;  /* 0x000000000000791b */ /* 0x000ff40003800000 */
.L_x_329:
[----:B------:R-:W-:Y:S05]  /*10840*/  BSYNC B0 ;  /* 0x0000000000007941 */ /* 0x000fea0003800000 */
.L_x_328:
[----:B------:R-:W-:Y:S05]  /*10850*/  BRA `(.L_x_330) ;  /* 0xfffffff800987947 */ /* 0x000fea000383ffff */
.L_x_319:
[----:B0-----:R0:W1:Y:S02]  /*10860*/  SYNCS.PHASECHK.TRANS64.TRYWAIT P0, [R5+URZ], R2 ;  /* 0x00000002050075a7 */ /* 0x001064000800017f */
[----:B-1----:R-:W-:Y:S05]  /*10870*/  @!P0 NANOSLEEP.SYNCS 0x989680 ;  /* 0x009896800000895d */ /* 0x002fea0003900000 */
[----:B------:R-:W1:Y:S02]  /*10880*/  @!P0 SYNCS.PHASECHK.TRANS64 P0, [R5+URZ], R2 ;  /* 0x00000002050085a7 */ /* 0x000e64000800007f */
[----:B-1----:R-:W-:Y:S05]  /*10890*/  @!P0 BRA `(.L_x_319) ;  /* 0xfffffffc00f08947 */ /* 0x002fea000383ffff */
[----:B------:R-:W-:Y:S05]  /*108a0*/  BRA `(.L_x_331) ;  /* 0xfffffff800dc7947 */ /* 0x000fea000383ffff */
.L_x_320:
[----:B0-----:R0:W1:Y:S02]  /*108b0*/  SYNCS.PHASECHK.TRANS64.TRYWAIT P0, [R7+URZ], R4 ;  /* 0x00000004070075a7 */ /* 0x001064000800017f */
[----:B-1----:R-:W-:Y:S05]  /*108c0*/  @!P0 NANOSLEEP.SYNCS 0x989680 ;  /* 0x009896800000895d */ /* 0x002fea0003900000 */
[----:B------:R-:W1:Y:S02]  /*108d0*/  @!P0 SYNCS.PHASECHK.TRANS64 P0, [R7+URZ], R4 ;  /* 0x00000004070085a7 */ /* 0x000e64000800007f */
[----:B-1----:R-:W-:Y:S05]  /*108e0*/  @!P0 BRA `(.L_x_320) ;  /* 0xfffffffc00f08947 */ /* 0x002fea000383ffff */
[----:B------:R-:W-:Y:S05]  /*108f0*/  BRA `(.L_x_332) ;  /* 0xfffffff800ec7947 */ /* 0x000fea000383ffff */
.L_x_321:
[----:B0-----:R0:W1:Y:S02]  /*10900*/  SYNCS.PHASECHK.TRANS64.TRYWAIT P0, [R10+URZ], R5 ;  /* 0x000000050a0075a7 */ /* 0x001064000800017f */
[----:B-1----:R-:W-:Y:S05]  /*10910*/  @!P0 NANOSLEEP.SYNCS 0x989680 ;  /* 0x009896800000895d */ /* 0x002fea0003900000 */
[----:B------:R-:W1:Y:S02]  /*10920*/  @!P0 SYNCS.PHASECHK.TRANS64 P0, [R10+URZ], R5 ;  /* 0x000000050a0085a7 */ /* 0x000e64000800007f */
[----:B-1----:R-:W-:Y:S05]  /*10930*/  @!P0 BRA `(.L_x_321) ;  /* 0xfffffffc00f08947 */ /* 0x002fea000383ffff */
[----:B------:R-:W-:Y:S05]  /*10940*/  BRA `(.L_x_333) ;  /* 0xfffffff800fc7947 */ /* 0x000fea000383ffff */
.L_x_322:
[----:B-1----:R1:W2:Y:S02]  /*10950*/  SYNCS.PHASECHK.TRANS64.TRYWAIT P0, [R11+URZ], R6 ;  /* 0x000000060b0075a7 */ /* 0x0022a4000800017f */
[----:B--2---:R-:W-:Y:S05]  /*10960*/  @!P0 NANOSLEEP.SYNCS 0x989680 ;  /* 0x009896800000895d */ /* 0x004fea0003900000 */
[----:B------:R-:W2:Y:S02]  /*10970*/  @!P0 SYNCS.PHASECHK.TRANS64 P0, [R11+URZ], R6 ;  /* 0x000000060b0085a7 */ /* 0x000ea4000800007f */
[----:B--2---:R-:W-:Y:S05]  /*10980*/  @!P0 BRA `(.L_x_322) ;  /* 0xfffffffc00f08947 */ /* 0x004fea000383ffff */
[----:B------:R-:W-:Y:S05]  /*10990*/  BRA `(.L_x_334) ;  /* 0xfffffffc00047947 */ /* 0x000fea000383ffff */
.L_x_335:
[----:B------:R-:W-:-:S00]  /*109a0*/  BRA `(.L_x_335) ;  /* 0xfffffffc00fc7947 */ /* 0x000fc0000383ffff */
[----:B------:R-:W-:-:S00]  /*109b0*/  NOP ;  /* 0x0000000000007918 */ /* 0x000fc00000000000 */
        /* <DEDUP_REMOVED lines=12> */
.L_x_336:


//--------------------- .nv.shared._ZN7cutlass13device_kernelINS_4gemm6kernel13GemmUniversalIN4cute5tupleIJiiiiEEENS1_10collective13CollectiveMmaINS1_37MainloopSm90TmaGmmaWarpSpecializedFP8ILi5ENS5_IJNS4_1CILi1EEENSA_ILi2EEESB_EEENS1_35KernelTmaWarpSpecializedCooperativeEEENS5_IJNSA_ILi256EEENSA_ILi128EEESH_EEENS_12float_e4m3_tENS5_IJlSB_lEEESJ_SK_NS4_8TiledMMAINS4_8MMA_AtomIJNS4_4SM904GMMA31MMA_64x128x32_F32E4M3E4M3_SS_TNILNSO_7ScaleInE1ELSQ_1EEEEEENS4_6LayoutINS5_IJSC_SB_SB_EEENS5_IJSB_NSA_ILi0EEESV_EEEEENS5_IJNS4_10UnderscoreESY_SY_EEEEENS4_23SM90_TMA_LOAD_MULTICASTENS4_14ComposedLayoutINS4_7SwizzleILi3ELi4ELi3EEENS4_18smem_ptr_flag_bitsILi8EEENST_INS5_IJNSA_ILi8EEESH_EEENS5_IJSH_SB_EEEEEEEvNS4_8identityENS4_13SM90_TMA_LOADES1B_vS1C_EENS_8epilogue10collective6detail29Sm90TmaWarpSpecializedAdapterINS1G_15DefaultEpilogueISJ_SK_SK_NS1F_6thread17LinearCombinationISJ_Li1EffLNS1K_9ScaleType4KindE0ELNS_15FloatRoundStyleE2ESJ_EENS1_15EpilogueDefaultEEEEEvvEEEEvNT_6ParamsE --------------------------
	.section	.nv.shared._ZN7cutlass13device_kernelINS_4gemm6kernel13GemmUniversalIN4cute5tupleIJiiiiEEENS1_10collective13CollectiveMmaINS1_37MainloopSm90TmaGmmaWarpSpecializedFP8ILi5ENS5_IJNS4_1CILi1EEENSA_ILi2EEESB_EEENS1_35KernelTmaWarpSpecializedCooperativeEEENS5_IJNSA_ILi256EEENSA_ILi128EEESH_EEENS_12float_e4m3_tENS5_IJlSB_lEEESJ_SK_NS4_8TiledMMAINS4_8MMA_AtomIJNS4_4SM904GMMA31MMA_64x128x32_F32E4M3E4M3_SS_TNILNSO_7ScaleInE1ELSQ_1EEEEEENS4_6LayoutINS5_IJSC_SB_SB_EEENS5_IJSB_NSA_ILi0EEESV_EEEEENS5_IJNS4_10UnderscoreESY_SY_EEEEENS4_23SM90_TMA_LOAD_MULTICASTENS4_14ComposedLayoutINS4_7SwizzleILi3ELi4ELi3EEENS4_18smem_ptr_flag_bitsILi8EEENST_INS5_IJNSA_ILi8EEESH_EEENS5_IJSH_SB_EEEEEEEvNS4_8identityENS4_13SM90_TMA_LOADES1B_vS1C_EENS_8epilogue10collective6detail29Sm90TmaWarpSpecializedAdapterINS1G_15DefaultEpilogueISJ_SK_SK_NS1F_6thread17LinearCombinationISJ_Li1EffLNS1K_9ScaleType4KindE0ELNS_15FloatRoundStyleE2ESJ_EENS1_15EpilogueDefaultEEEEEvvEEEEvNT_6ParamsE,"aw",@nobits
	.sectionflags	@""
	.align	16
	.zero		1024


//--------------------- .nv.shared.reserved.0     --------------------------
	.section	.nv.shared.reserved.0,"aw",@nobits
	.weak		__nv_reservedSMEM_offset_0_alias
	.size		__nv_reservedSMEM_offset_0_alias, 0, 0
	.other		__nv_reservedSMEM_offset_0_alias,@"STO_CUDA_RESERVED_SHARED STV_DEFAULT"
__nv_reservedSMEM_offset_0_alias:
	.zero		0


//--------------------- .nv.global                --------------------------
	.section	.nv.global,"aw",@nobits
.nv.global:
	.type		_ZN39_INTERNAL_8d74baac_4_k_cu_43bd1a83_48714cute1_E,@object
	.size		_ZN39_INTERNAL_8d74baac_4_k_cu_43bd1a83_48714cute1_E,(_ZN39_INTERNAL_8d74baac_4_k_cu_43bd1a83_48714cuda3std3__45__cpo6cbeginE - _ZN39_INTERNAL_8d74baac_4_k_cu_43bd1a83_48714cute1_E)
_ZN39_INTERNAL_8d74baac_4_k_cu_43bd1a83_48714cute1_E:
	.zero		1
	.type		_ZN39_INTERNAL_8d74baac_4_k_cu_43bd1a83_48714cuda3std3__45__cpo6cbeginE,@object
	.size		_ZN39_INTERNAL_8d74baac_4_k_cu_43bd1a83_48714cuda3std3__45__cpo6cbeginE,(_ZN39_INTERNAL_8d74baac_4_k_cu_43bd1a83_48714cuda3std3__48in_placeE - _ZN39_INTERNAL_8d74baac_4_k_cu_43bd1a83_48714cuda3std3__45__cpo6cbeginE)
_ZN39_INTERNAL_8d74baac_4_k_cu_43bd1a83_48714cuda3std3__45__cpo6cbeginE:
	.zero		1
	.type		_ZN39_INTERNAL_8d74baac_4_k_cu_43bd1a83_48714cuda3std3__48in_placeE,@object
	.size		_ZN39_INTERNAL_8d74baac_4_k_cu_43bd1a83_48714cuda3std3__48in_placeE,(_ZN39_INTERNAL_8d74baac_4_k_cu_43bd1a83_48714cuda3std6ranges3__45__cpo9iter_moveE - _ZN39_INTERNAL_8d74baac_4_k_cu_43bd1a83_48714cuda3std3__48in_placeE)
_ZN39_INTERNAL_8d74baac_4_k_cu_43bd1a83_48714cuda3std3__48in_placeE:
	.zero		1
	.type		_ZN39_INTERNAL_8d74baac_4_k_cu_43bd1a83_48714cuda3std6ranges3__45__cpo9iter_moveE,@object
	.size		_ZN39_INTERNAL_8d74baac_4_k_cu_43bd1a83_48714cuda3std6ranges3__45__cpo9iter_moveE,(_ZN39_INTERNAL_8d74baac_4_k_cu_43bd1a83_48714cuda3std3__45__cpo5beginE - _ZN39_INTERNAL_8d74baac_4_k_cu_43bd1a83_48714cuda3std6ranges3__45__cpo9iter_moveE)
_ZN39_INTERNAL_8d74baac_4_k_cu_43bd1a83_48714cuda3std6ranges3__45__cpo9iter_moveE:
	.zero		1
	.type		_ZN39_INTERNAL_8d74baac_4_k_cu_43bd1a83_48714cuda3std3__45__cpo5beginE,@object
	.size		_ZN39_INTERNAL_8d74baac_4_k_cu_43bd1a83_48714cuda3std3__45__cpo5beginE,(_ZN39_INTERNAL_8d74baac_4_k_cu_43bd1a83_48714cuda3std3__441_GLOBAL__N__8d74baac_4_k_cu_43bd1a83_48716ignoreE - _ZN39_INTERNAL_8d74baac_4_k_cu_43bd1a83_48714cuda3std3__45__cpo5beginE)
_ZN39_INTERNAL_8d74baac_4_k_cu_43bd1a83_48714cuda3std3__45__cpo5beginE:
	.zero		1
	.type		_ZN39_INTERNAL_8d74baac_4_k_cu_43bd1a83_48714cuda3std3__441_GLOBAL__N__8d74baac_4_k_cu_43bd1a83_48716ignoreE,@object
	.size		_ZN39_INTERNAL_8d74baac_4_k_cu_43bd1a83_48714cuda3std3__441_GLOBAL__N__8d74baac_4_k_cu_43bd1a83_48716ignoreE,(_ZN39_INTERNAL_8d74baac_4_k_cu_43bd1a83_48714cute7productE - _ZN39_INTERNAL_8d74baac_4_k_cu_43bd1a83_48714cuda3std3__441_GLOBAL__N__8d74baac_4_k_cu_43bd1a83_48716ignoreE)
_ZN39_INTERNAL_8d74baac_4_k_cu_43bd1a83_48714cuda3std3__441_GLOBAL__N__8d74baac_4_k_cu_43bd1a83_48716ignoreE:
	.zero		1
	.type		_ZN39_INTERNAL_8d74baac_4_k_cu_43bd1a83_48714cute7productE,@object
	.size		_ZN39_INTERNAL_8d74baac_4_k_cu_43bd1a83_48714cute7productE,(_ZN39_INTERNAL_8d74baac_4_k_cu_43bd1a83_48714cuda3std3__45__cpo3endE - _ZN39_INTERNAL_8d74baac_4_k_cu_43bd1a83_48714cute7productE)
_ZN39_INTERNAL_8d74baac_4_k_cu_43bd1a83_48714cute7productE:
	.zero		1
	.type		_ZN39_INTERNAL_8d74baac_4_k_cu_43bd1a83_48714cuda3std3__45__cpo3endE,@object
	.size		_ZN39_INTERNAL_8d74baac_4_k_cu_43bd1a83_48714cuda3std3__45__cpo3endE,(_ZN39_INTERNAL_8d74baac_4_k_cu_43bd1a83_48714cuda3std3__419piecewise_constructE - _ZN39_INTERNAL_8d74baac_4_k_cu_43bd1a83_48714cuda3std3__45__cpo3endE)
_ZN39_INTERNAL_8d74baac_4_k_cu_43bd1a83_48714cuda3std3__45__cpo3endE:
	.zero		1
	.type		_ZN39_INTERNAL_8d74baac_4_k_cu_43bd1a83_48714cuda3std3__419piecewise_constructE,@object
	.size		_ZN39_INTERNAL_8d74baac_4_k_cu_43bd1a83_48714cuda3std3__419piecewise_constructE,(_ZN39_INTERNAL_8d74baac_4_k_cu_43bd1a83_48714cuda3std3__45__cpo4cendE - _ZN39_INTERNAL_8d74baac_4_k_cu_43bd1a83_48714cuda3std3__419piecewise_constructE)
_ZN39_INTERNAL_8d74baac_4_k_cu_43bd1a83_48714cuda3std3__419piecewise_constructE:
	.zero		1
	.type		_ZN39_INTERNAL_8d74baac_4_k_cu_43bd1a83_48714cuda3std3__45__cpo4cendE,@object
	.size		_ZN39_INTERNAL_8d74baac_4_k_cu_43bd1a83_48714cuda3std3__45__cpo4cendE,(_ZN39_INTERNAL_8d74baac_4_k_cu_43bd1a83_48714cuda3std6ranges3__45__cpo4swapE - _ZN39_INTERNAL_8d74baac_4_k_cu_43bd1a83_48714cuda3std3__45__cpo4cendE)
_ZN39_INTERNAL_8d74baac_4_k_cu_43bd1a83_48714cuda3std3__45__cpo4cendE:
	.zero		1
	.type		_ZN39_INTERNAL_8d74baac_4_k_cu_43bd1a83_48714cuda3std6ranges3__45__cpo4swapE,@object
	.size		_ZN39_INTERNAL_8d74baac_4_k_cu_43bd1a83_48714cuda3std6ranges3__45__cpo4swapE,(.L_7 - _ZN39_INTERNAL_8d74baac_4_k_cu_43bd1a83_48714cuda3std6ranges3__45__cpo4swapE)
_ZN39_INTERNAL_8d74baac_4_k_cu_43bd1a83_48714cuda3std6ranges3__45__cpo4swapE:
	.zero		1
.L_7:


//--------------------- .nv.constant0._ZN7cutlass13device_kernelINS_4gemm6kernel13GemmUniversalIN4cute5tupleIJiiiiEEENS1_10collective13CollectiveMmaINS1_37MainloopSm90TmaGmmaWarpSpecializedFP8ILi5ENS5_IJNS4_1CILi1EEENSA_ILi2EEESB_EEENS1_35KernelTmaWarpSpecializedCooperativeEEENS5_IJNSA_ILi256EEENSA_ILi128EEESH_EEENS_12float_e4m3_tENS5_IJlSB_lEEESJ_SK_NS4_8TiledMMAINS4_8MMA_AtomIJNS4_4SM904GMMA31MMA_64x128x32_F32E4M3E4M3_SS_TNILNSO_7ScaleInE1ELSQ_1EEEEEENS4_6LayoutINS5_IJSC_SB_SB_EEENS5_IJSB_NSA_ILi0EEESV_EEEEENS5_IJNS4_10UnderscoreESY_SY_EEEEENS4_23SM90_TMA_LOAD_MULTICASTENS4_14ComposedLayoutINS4_7SwizzleILi3ELi4ELi3EEENS4_18smem_ptr_flag_bitsILi8EEENST_INS5_IJNSA_ILi8EEESH_EEENS5_IJSH_SB_EEEEEEEvNS4_8identityENS4_13SM90_TMA_LOADES1B_vS1C_EENS_8epilogue10collective6detail29Sm90TmaWarpSpecializedAdapterINS1G_15DefaultEpilogueISJ_SK_SK_NS1F_6thread17LinearCombinationISJ_Li1EffLNS1K_9ScaleType4KindE0ELNS_15FloatRoundStyleE2ESJ_EENS1_15EpilogueDefaultEEEEEvvEEEEvNT_6ParamsE --------------------------
	.section	.nv.constant0._ZN7cutlass13device_kernelINS_4gemm6kernel13GemmUniversalIN4cute5tupleIJiiiiEEENS1_10collective13CollectiveMmaINS1_37MainloopSm90TmaGmmaWarpSpecializedFP8ILi5ENS5_IJNS4_1CILi1EEENSA_ILi2EEESB_EEENS1_35KernelTmaWarpSpecializedCooperativeEEENS5_IJNSA_ILi256EEENSA_ILi128EEESH_EEENS_12float_e4m3_tENS5_IJlSB_lEEESJ_SK_NS4_8TiledMMAINS4_8MMA_AtomIJNS4_4SM904GMMA31MMA_64x128x32_F32E4M3E4M3_SS_TNILNSO_7ScaleInE1ELSQ_1EEEEEENS4_6LayoutINS5_IJSC_SB_SB_EEENS5_IJSB_NSA_ILi0EEESV_EEEEENS5_IJNS4_10UnderscoreESY_SY_EEEEENS4_23SM90_TMA_LOAD_MULTICASTENS4_14ComposedLayoutINS4_7SwizzleILi3ELi4ELi3EEENS4_18smem_ptr_flag_bitsILi8EEENST_INS5_IJNSA_ILi8EEESH_EEENS5_IJSH_SB_EEEEEEEvNS4_8identityENS4_13SM90_TMA_LOADES1B_vS1C_EENS_8epilogue10collective6detail29Sm90TmaWarpSpecializedAdapterINS1G_15DefaultEpilogueISJ_SK_SK_NS1F_6thread17LinearCombinationISJ_Li1EffLNS1K_9ScaleType4KindE0ELNS_15FloatRoundStyleE2ESJ_EENS1_15EpilogueDefaultEEEEEvvEEEEvNT_6ParamsE,"a",@progbits
	.sectionflags	@""
	.align	4
.nv.constant0._ZN7cutlass13device_kernelINS_4gemm6kernel13GemmUniversalIN4cute5tupleIJiiiiEEENS1_10collective13CollectiveMmaINS1_37MainloopSm90TmaGmmaWarpSpecializedFP8ILi5ENS5_IJNS4_1CILi1EEENSA_ILi2EEESB_EEENS1_35KernelTmaWarpSpecializedCooperativeEEENS5_IJNSA_ILi256EEENSA_ILi128EEESH_EEENS_12float_e4m3_tENS5_IJlSB_lEEESJ_SK_NS4_8TiledMMAINS4_8MMA_AtomIJNS4_4SM904GMMA31MMA_64x128x32_F32E4M3E4M3_SS_TNILNSO_7ScaleInE1ELSQ_1EEEEEENS4_6LayoutINS5_IJSC_SB_SB_EEENS5_IJSB_NSA_ILi0EEESV_EEEEENS5_IJNS4_10UnderscoreESY_SY_EEEEENS4_23SM90_TMA_LOAD_MULTICASTENS4_14ComposedLayoutINS4_7SwizzleILi3ELi4ELi3EEENS4_18smem_ptr_flag_bitsILi8EEENST_INS5_IJNSA_ILi8EEESH_EEENS5_IJSH_SB_EEEEEEEvNS4_8identityENS4_13SM90_TMA_LOADES1B_vS1C_EENS_8epilogue10collective6detail29Sm90TmaWarpSpecializedAdapterINS1G_15DefaultEpilogueISJ_SK_SK_NS1F_6thread17LinearCombinationISJ_Li1EffLNS1K_9ScaleType4KindE0ELNS_15FloatRoundStyleE2ESJ_EENS1_15EpilogueDefaultEEEEEvvEEEEvNT_6ParamsE:
	.zero		1664


//--------------------- SYMBOLS --------------------------

	.type		.nv.reservedSmem.offset0,@object
	.size		.nv.reservedSmem.offset0,0x4
